//
// Generated by NVIDIA NVVM Compiler
//
// Compiler Build ID: CL-36424714
// Cuda compilation tools, release 13.0, V13.0.88
// Based on NVVM 20.0.0
//

.version 9.0
.target sm_100
.address_size 64

	// .globl	main_kernel0
// _ZZ12main_kernel0E8A_shared has been demoted
// _ZZ12main_kernel0E8B_shared has been demoted

.visible .entry main_kernel0(
	.param .u64 .ptr .align 1 main_kernel0_param_0,
	.param .u64 .ptr .align 1 main_kernel0_param_1,
	.param .u64 .ptr .align 1 main_kernel0_param_2
)
.maxntid 128
{
	.reg .pred 	%p<5>;
	.reg .b32 	%r<1516>;
	.reg .b64 	%rd<102>;
	// demoted variable
	.shared .align 1 .b8 _ZZ12main_kernel0E8A_shared[16384];
	// demoted variable
	.shared .align 1 .b8 _ZZ12main_kernel0E8B_shared[4096];
	mov.u32 	%r276, %ctaid.x;
	mov.u32 	%r1, %nctaid.x;
	mov.u32 	%r277, %ctaid.y;
	mad.lo.s32 	%r2, %r1, %r277, %r276;
	mov.u32 	%r278, %nctaid.y;
	mul.lo.s32 	%r3, %r1, %r278;
	shl.b32 	%r4, %r1, 4;
	add.s32 	%r279, %r4, %r3;
	add.s32 	%r280, %r279, -1;
	div.u32 	%r281, %r280, %r4;
	div.u32 	%r5, %r2, %r4;
	add.s32 	%r282, %r5, 1;
	setp.lt.u32 	%p1, %r282, %r281;
	mov.b32 	%r1384, 16;
	@%p1 bra 	$L__BB0_2;
	mul.lo.s32 	%r283, %r5, %r4;
	sub.s32 	%r284, %r3, %r283;
	div.u32 	%r1384, %r284, %r1;
$L__BB0_2:
	and.b32  	%r285, %r5, 1;
	setp.eq.b32 	%p2, %r285, 1;
	not.pred 	%p3, %p2;
	@%p3 bra 	$L__BB0_4;
	mul.lo.s32 	%r286, %r4, %r5;
	sub.s32 	%r287, %r2, %r286;
	div.u32 	%r288, %r287, %r1384;
	not.b32 	%r289, %r288;
	add.s32 	%r1385, %r1, %r289;
	bra.uni 	$L__BB0_5;
$L__BB0_4:
	mul.lo.s32 	%r290, %r4, %r5;
	sub.s32 	%r291, %r2, %r290;
	div.u32 	%r1385, %r291, %r1384;
$L__BB0_5:
	shl.b32 	%r293, %r5, 4;
	mul.lo.s32 	%r294, %r293, %r1;
	sub.s32 	%r295, %r2, %r294;
	rem.u32 	%r296, %r295, %r1384;
	add.s32 	%r11, %r296, %r293;
	mov.u32 	%r297, %tid.y;
	shl.b32 	%r298, %r297, 12;
	mov.u32 	%r12, %tid.x;
	shl.b32 	%r299, %r12, 4;
	or.b32  	%r300, %r299, %r298;
	shl.b32 	%r301, %r1385, 22;
	shl.b32 	%r302, %r297, 20;
	shl.b32 	%r303, %r12, 5;
	and.b32  	%r304, %r303, 480;
	and.b32  	%r305, %r12, 112;
	cvt.u64.u32 	%rd5, %r300;
	mov.u32 	%r306, _ZZ12main_kernel0E8A_shared;
	cvt.u64.u32 	%rd6, %r306;
	cvta.shared.u64 	%rd7, %rd6;
	add.s64 	%rd1, %rd7, %rd5;
	add.s32 	%r13, %r301, %r302;
	or.b32  	%r307, %r13, %r304;
	add.s32 	%r1386, %r307, %r305;
	mov.b32 	%r1387, 0;
	add.s64 	%rd9, %rd1, 1024;
	add.s64 	%rd10, %rd1, 2048;
	add.s64 	%rd11, %rd1, 3072;
	add.s64 	%rd16, %rd1, 512;
	add.s64 	%rd17, %rd1, 1536;
	mov.u32 	%r1388, %r1387;
	mov.u32 	%r1389, %r1387;
	mov.u32 	%r1390, %r1387;
	mov.u32 	%r1391, %r1387;
	mov.u32 	%r1392, %r1387;
	mov.u32 	%r1393, %r1387;
	mov.u32 	%r1394, %r1387;
	mov.u32 	%r1395, %r1387;
	mov.u32 	%r1396, %r1387;
	mov.u32 	%r1397, %r1387;
	mov.u32 	%r1398, %r1387;
	mov.u32 	%r1399, %r1387;
	mov.u32 	%r1400, %r1387;
	mov.u32 	%r1401, %r1387;
	mov.u32 	%r1402, %r1387;
	mov.u32 	%r1403, %r1387;
	mov.u32 	%r1404, %r1387;
	mov.u32 	%r1405, %r1387;
	mov.u32 	%r1406, %r1387;
	mov.u32 	%r1407, %r1387;
	mov.u32 	%r1408, %r1387;
	mov.u32 	%r1409, %r1387;
	mov.u32 	%r1410, %r1387;
	mov.u32 	%r1411, %r1387;
	mov.u32 	%r1412, %r1387;
	mov.u32 	%r1413, %r1387;
	mov.u32 	%r1414, %r1387;
	mov.u32 	%r1415, %r1387;
	mov.u32 	%r1416, %r1387;
	mov.u32 	%r1417, %r1387;
	mov.u32 	%r1418, %r1387;
	mov.u32 	%r1419, %r1387;
	mov.u32 	%r1420, %r1387;
	mov.u32 	%r1421, %r1387;
	mov.u32 	%r1422, %r1387;
	mov.u32 	%r1423, %r1387;
	mov.u32 	%r1424, %r1387;
	mov.u32 	%r1425, %r1387;
	mov.u32 	%r1426, %r1387;
	mov.u32 	%r1427, %r1387;
	mov.u32 	%r1428, %r1387;
	mov.u32 	%r1429, %r1387;
	mov.u32 	%r1430, %r1387;
	mov.u32 	%r1431, %r1387;
	mov.u32 	%r1432, %r1387;
	mov.u32 	%r1433, %r1387;
	mov.u32 	%r1434, %r1387;
	mov.u32 	%r1435, %r1387;
	mov.u32 	%r1436, %r1387;
	mov.u32 	%r1437, %r1387;
	mov.u32 	%r1438, %r1387;
	mov.u32 	%r1439, %r1387;
	mov.u32 	%r1440, %r1387;
	mov.u32 	%r1441, %r1387;
	mov.u32 	%r1442, %r1387;
	mov.u32 	%r1443, %r1387;
	mov.u32 	%r1444, %r1387;
	mov.u32 	%r1445, %r1387;
	mov.u32 	%r1446, %r1387;
	mov.u32 	%r1447, %r1387;
	mov.u32 	%r1448, %r1387;
	mov.u32 	%r1449, %r1387;
	mov.u32 	%r1450, %r1387;
	mov.u32 	%r1451, %r1387;
	mov.u32 	%r1452, %r1387;
	mov.u32 	%r1453, %r1387;
	mov.u32 	%r1454, %r1387;
	mov.u32 	%r1455, %r1387;
	mov.u32 	%r1456, %r1387;
	mov.u32 	%r1457, %r1387;
	mov.u32 	%r1458, %r1387;
	mov.u32 	%r1459, %r1387;
	mov.u32 	%r1460, %r1387;
	mov.u32 	%r1461, %r1387;
	mov.u32 	%r1462, %r1387;
	mov.u32 	%r1463, %r1387;
	mov.u32 	%r1464, %r1387;
	mov.u32 	%r1465, %r1387;
	mov.u32 	%r1466, %r1387;
	mov.u32 	%r1467, %r1387;
	mov.u32 	%r1468, %r1387;
	mov.u32 	%r1469, %r1387;
	mov.u32 	%r1470, %r1387;
	mov.u32 	%r1471, %r1387;
	mov.u32 	%r1472, %r1387;
	mov.u32 	%r1473, %r1387;
	mov.u32 	%r1474, %r1387;
	mov.u32 	%r1475, %r1387;
	mov.u32 	%r1476, %r1387;
	mov.u32 	%r1477, %r1387;
	mov.u32 	%r1478, %r1387;
	mov.u32 	%r1479, %r1387;
	mov.u32 	%r1480, %r1387;
	mov.u32 	%r1481, %r1387;
	mov.u32 	%r1482, %r1387;
	mov.u32 	%r1483, %r1387;
	mov.u32 	%r1484, %r1387;
	mov.u32 	%r1485, %r1387;
	mov.u32 	%r1486, %r1387;
	mov.u32 	%r1487, %r1387;
	mov.u32 	%r1488, %r1387;
	mov.u32 	%r1489, %r1387;
	mov.u32 	%r1490, %r1387;
	mov.u32 	%r1491, %r1387;
	mov.u32 	%r1492, %r1387;
	mov.u32 	%r1493, %r1387;
	mov.u32 	%r1494, %r1387;
	mov.u32 	%r1495, %r1387;
	mov.u32 	%r1496, %r1387;
	mov.u32 	%r1497, %r1387;
	mov.u32 	%r1498, %r1387;
	mov.u32 	%r1499, %r1387;
	mov.u32 	%r1500, %r1387;
	mov.u32 	%r1501, %r1387;
	mov.u32 	%r1502, %r1387;
	mov.u32 	%r1503, %r1387;
	mov.u32 	%r1504, %r1387;
	mov.u32 	%r1505, %r1387;
	mov.u32 	%r1506, %r1387;
	mov.u32 	%r1507, %r1387;
	mov.u32 	%r1508, %r1387;
	mov.u32 	%r1509, %r1387;
	mov.u32 	%r1510, %r1387;
	mov.u32 	%r1511, %r1387;
	mov.u32 	%r1512, %r1387;
	mov.u32 	%r1513, %r1387;
	mov.u32 	%r1514, %r1387;
	mov.u32 	%r1515, %r1387;
$L__BB0_6:
	ld.param.u64 	%rd100, [main_kernel0_param_1];
	ld.param.u64 	%rd99, [main_kernel0_param_0];
	cvt.s64.s32 	%rd24, %r1386;
	cvta.to.global.u64 	%rd25, %rd99;
	add.s64 	%rd26, %rd25, %rd24;
	bar.sync 	0;
	shl.b32 	%r1300, %r1515, 10;
	ld.global.nc.v4.u32 	{%r1301, %r1302, %r1303, %r1304}, [%rd26];
	shl.b32 	%r1305, %r12, 4;
	mov.u32 	%r1306, %tid.y;
	shl.b32 	%r1307, %r1306, 12;
	or.b32  	%r1308, %r1305, %r1307;
	mov.u32 	%r1309, _ZZ12main_kernel0E8A_shared;
	add.s32 	%r1310, %r1309, %r1308;
	st.shared.v4.u32 	[%r1310], {%r1301, %r1302, %r1303, %r1304};
	ld.global.nc.v4.u32 	{%r1311, %r1312, %r1313, %r1314}, [%rd26+512];
	st.shared.v4.u32 	[%r1310+512], {%r1311, %r1312, %r1313, %r1314};
	ld.global.nc.v4.u32 	{%r1315, %r1316, %r1317, %r1318}, [%rd26+262144];
	st.shared.v4.u32 	[%r1310+1024], {%r1315, %r1316, %r1317, %r1318};
	ld.global.nc.v4.u32 	{%r1319, %r1320, %r1321, %r1322}, [%rd26+262656];
	st.shared.v4.u32 	[%r1310+1536], {%r1319, %r1320, %r1321, %r1322};
	ld.global.nc.v4.u32 	{%r1323, %r1324, %r1325, %r1326}, [%rd26+524288];
	st.shared.v4.u32 	[%r1310+2048], {%r1323, %r1324, %r1325, %r1326};
	ld.global.nc.v4.u32 	{%r1327, %r1328, %r1329, %r1330}, [%rd26+524800];
	st.shared.v4.u32 	[%r1310+2560], {%r1327, %r1328, %r1329, %r1330};
	ld.global.nc.v4.u32 	{%r1331, %r1332, %r1333, %r1334}, [%rd26+786432];
	st.shared.v4.u32 	[%r1310+3072], {%r1331, %r1332, %r1333, %r1334};
	ld.global.nc.v4.u32 	{%r1335, %r1336, %r1337, %r1338}, [%rd26+786944];
	st.shared.v4.u32 	[%r1310+3584], {%r1335, %r1336, %r1337, %r1338};
	and.b32  	%r1339, %r1305, 1792;
	shl.b32 	%r1340, %r1306, 18;
	or.b32  	%r1341, %r1339, %r1340;
	shl.b32 	%r1342, %r12, 5;
	and.b32  	%r1343, %r1342, 224;
	or.b32  	%r1344, %r1341, %r1343;
	shl.b32 	%r1345, %r12, 1;
	and.b32  	%r1346, %r1345, 16;
	or.b32  	%r1347, %r1344, %r1346;
	shl.b32 	%r1348, %r11, 20;
	add.s32 	%r1349, %r1347, %r1348;
	add.s32 	%r1350, %r1349, %r1300;
	cvt.s64.s32 	%rd27, %r1350;
	cvta.to.global.u64 	%rd28, %rd100;
	add.s64 	%rd29, %rd28, %rd27;
	ld.global.nc.v4.u32 	{%r1351, %r1352, %r1353, %r1354}, [%rd29];
	mad.lo.s32 	%r1355, %r1306, -3072, %r1308;
	mov.u32 	%r1356, _ZZ12main_kernel0E8B_shared;
	add.s32 	%r1357, %r1356, %r1355;
	st.shared.v4.u32 	[%r1357], {%r1351, %r1352, %r1353, %r1354};
	ld.global.nc.v4.u32 	{%r1358, %r1359, %r1360, %r1361}, [%rd29+512];
	st.shared.v4.u32 	[%r1357+512], {%r1358, %r1359, %r1360, %r1361};
	bar.sync 	0;
	// begin inline asm
	{ .reg .u64 addr; cvta.to.shared.u64 addr, %rd1; cvt.u32.u64 %r308, addr; }

	// end inline asm
	// begin inline asm
	ldmatrix.sync.aligned.m8n8.x4.shared.b16{%r309, %r310, %r311, %r312}, [%r308];

	// end inline asm
	// begin inline asm
	{ .reg .u64 addr; cvta.to.shared.u64 addr, %rd9; cvt.u32.u64 %r314, addr; }

	// end inline asm
	// begin inline asm
	ldmatrix.sync.aligned.m8n8.x4.shared.b16{%r315, %r316, %r317, %r318}, [%r314];

	// end inline asm
	// begin inline asm
	{ .reg .u64 addr; cvta.to.shared.u64 addr, %rd10; cvt.u32.u64 %r320, addr; }

	// end inline asm
	// begin inline asm
	ldmatrix.sync.aligned.m8n8.x4.shared.b16{%r321, %r322, %r323, %r324}, [%r320];

	// end inline asm
	// begin inline asm
	{ .reg .u64 addr; cvta.to.shared.u64 addr, %rd11; cvt.u32.u64 %r326, addr; }

	// end inline asm
	// begin inline asm
	ldmatrix.sync.aligned.m8n8.x4.shared.b16{%r327, %r328, %r329, %r330}, [%r326];

	// end inline asm
	cvt.u64.u32 	%rd30, %r1305;
	cvt.u64.u32 	%rd31, %r1356;
	cvta.shared.u64 	%rd32, %rd31;
	add.s64 	%rd12, %rd32, %rd30;
	// begin inline asm
	{ .reg .u64 addr; cvta.to.shared.u64 addr, %rd12; cvt.u32.u64 %r332, addr; }

	// end inline asm
	// begin inline asm
	ldmatrix.sync.aligned.m8n8.x4.shared.b16{%r333, %r334, %r335, %r336}, [%r332];

	// end inline asm
	add.s64 	%rd13, %rd12, 1024;
	// begin inline asm
	{ .reg .u64 addr; cvta.to.shared.u64 addr, %rd13; cvt.u32.u64 %r338, addr; }

	// end inline asm
	// begin inline asm
	ldmatrix.sync.aligned.m8n8.x4.shared.b16{%r339, %r340, %r341, %r342}, [%r338];

	// end inline asm
	add.s64 	%rd14, %rd12, 2048;
	// begin inline asm
	{ .reg .u64 addr; cvta.to.shared.u64 addr, %rd14; cvt.u32.u64 %r344, addr; }

	// end inline asm
	// begin inline asm
	ldmatrix.sync.aligned.m8n8.x4.shared.b16{%r345, %r346, %r347, %r348}, [%r344];

	// end inline asm
	add.s64 	%rd15, %rd12, 3072;
	// begin inline asm
	{ .reg .u64 addr; cvta.to.shared.u64 addr, %rd15; cvt.u32.u64 %r350, addr; }

	// end inline asm
	// begin inline asm
	ldmatrix.sync.aligned.m8n8.x4.shared.b16{%r351, %r352, %r353, %r354}, [%r350];

	// end inline asm
	// begin inline asm
	mma.sync.aligned.m16n8k32.row.col.s32.s8.s8.s32{%r356, %r357, %r358, %r359}, {%r309, %r310, %r311, %r312}, {%r333, %r334}, {%r1482, %r1481, %r1480, %r1479};

	// end inline asm
	// begin inline asm
	mma.sync.aligned.m16n8k32.row.col.s32.s8.s8.s32{%r370, %r371, %r372, %r373}, {%r309, %r310, %r311, %r312}, {%r335, %r336}, {%r1478, %r1477, %r1476, %r1475};

	// end inline asm
	// begin inline asm
	mma.sync.aligned.m16n8k32.row.col.s32.s8.s8.s32{%r384, %r385, %r386, %r387}, {%r309, %r310, %r311, %r312}, {%r339, %r340}, {%r1474, %r1473, %r1472, %r1471};

	// end inline asm
	// begin inline asm
	mma.sync.aligned.m16n8k32.row.col.s32.s8.s8.s32{%r398, %r399, %r400, %r401}, {%r309, %r310, %r311, %r312}, {%r341, %r342}, {%r1470, %r1469, %r1468, %r1467};

	// end inline asm
	// begin inline asm
	mma.sync.aligned.m16n8k32.row.col.s32.s8.s8.s32{%r412, %r413, %r414, %r415}, {%r309, %r310, %r311, %r312}, {%r345, %r346}, {%r1466, %r1465, %r1464, %r1463};

	// end inline asm
	// begin inline asm
	mma.sync.aligned.m16n8k32.row.col.s32.s8.s8.s32{%r426, %r427, %r428, %r429}, {%r309, %r310, %r311, %r312}, {%r347, %r348}, {%r1462, %r1461, %r1460, %r1459};

	// end inline asm
	// begin inline asm
	mma.sync.aligned.m16n8k32.row.col.s32.s8.s8.s32{%r440, %r441, %r442, %r443}, {%r309, %r310, %r311, %r312}, {%r351, %r352}, {%r1458, %r1457, %r1456, %r1455};

	// end inline asm
	// begin inline asm
	mma.sync.aligned.m16n8k32.row.col.s32.s8.s8.s32{%r454, %r455, %r456, %r457}, {%r309, %r310, %r311, %r312}, {%r353, %r354}, {%r1454, %r1453, %r1452, %r1451};

	// end inline asm
	// begin inline asm
	mma.sync.aligned.m16n8k32.row.col.s32.s8.s8.s32{%r468, %r469, %r470, %r471}, {%r315, %r316, %r317, %r318}, {%r333, %r334}, {%r1450, %r1449, %r1448, %r1447};

	// end inline asm
	// begin inline asm
	mma.sync.aligned.m16n8k32.row.col.s32.s8.s8.s32{%r482, %r483, %r484, %r485}, {%r315, %r316, %r317, %r318}, {%r335, %r336}, {%r1446, %r1445, %r1444, %r1443};

	// end inline asm
	// begin inline asm
	mma.sync.aligned.m16n8k32.row.col.s32.s8.s8.s32{%r496, %r497, %r498, %r499}, {%r315, %r316, %r317, %r318}, {%r339, %r340}, {%r1442, %r1441, %r1440, %r1439};

	// end inline asm
	// begin inline asm
	mma.sync.aligned.m16n8k32.row.col.s32.s8.s8.s32{%r510, %r511, %r512, %r513}, {%r315, %r316, %r317, %r318}, {%r341, %r342}, {%r1438, %r1437, %r1436, %r1435};

	// end inline asm
	// begin inline asm
	mma.sync.aligned.m16n8k32.row.col.s32.s8.s8.s32{%r524, %r525, %r526, %r527}, {%r315, %r316, %r317, %r318}, {%r345, %r346}, {%r1434, %r1433, %r1432, %r1431};

	// end inline asm
	// begin inline asm
	mma.sync.aligned.m16n8k32.row.col.s32.s8.s8.s32{%r538, %r539, %r540, %r541}, {%r315, %r316, %r317, %r318}, {%r347, %r348}, {%r1430, %r1429, %r1428, %r1427};

	// end inline asm
	// begin inline asm
	mma.sync.aligned.m16n8k32.row.col.s32.s8.s8.s32{%r552, %r553, %r554, %r555}, {%r315, %r316, %r317, %r318}, {%r351, %r352}, {%r1426, %r1425, %r1424, %r1423};

	// end inline asm
	// begin inline asm
	mma.sync.aligned.m16n8k32.row.col.s32.s8.s8.s32{%r566, %r567, %r568, %r569}, {%r315, %r316, %r317, %r318}, {%r353, %r354}, {%r1422, %r1421, %r1420, %r1419};

	// end inline asm
	// begin inline asm
	mma.sync.aligned.m16n8k32.row.col.s32.s8.s8.s32{%r580, %r581, %r582, %r583}, {%r321, %r322, %r323, %r324}, {%r333, %r334}, {%r1418, %r1417, %r1416, %r1415};

	// end inline asm
	// begin inline asm
	mma.sync.aligned.m16n8k32.row.col.s32.s8.s8.s32{%r594, %r595, %r596, %r597}, {%r321, %r322, %r323, %r324}, {%r335, %r336}, {%r1414, %r1413, %r1412, %r1411};

	// end inline asm
	// begin inline asm
	mma.sync.aligned.m16n8k32.row.col.s32.s8.s8.s32{%r608, %r609, %r610, %r611}, {%r321, %r322, %r323, %r324}, {%r339, %r340}, {%r1410, %r1409, %r1408, %r1407};

	// end inline asm
	// begin inline asm
	mma.sync.aligned.m16n8k32.row.col.s32.s8.s8.s32{%r622, %r623, %r624, %r625}, {%r321, %r322, %r323, %r324}, {%r341, %r342}, {%r1406, %r1405, %r1404, %r1403};

	// end inline asm
	// begin inline asm
	mma.sync.aligned.m16n8k32.row.col.s32.s8.s8.s32{%r636, %r637, %r638, %r639}, {%r321, %r322, %r323, %r324}, {%r345, %r346}, {%r1402, %r1401, %r1400, %r1399};

	// end inline asm
	// begin inline asm
	mma.sync.aligned.m16n8k32.row.col.s32.s8.s8.s32{%r650, %r651, %r652, %r653}, {%r321, %r322, %r323, %r324}, {%r347, %r348}, {%r1398, %r1397, %r1396, %r1395};

	// end inline asm
	// begin inline asm
	mma.sync.aligned.m16n8k32.row.col.s32.s8.s8.s32{%r664, %r665, %r666, %r667}, {%r321, %r322, %r323, %r324}, {%r351, %r352}, {%r1394, %r1393, %r1392, %r1391};

	// end inline asm
	// begin inline asm
	mma.sync.aligned.m16n8k32.row.col.s32.s8.s8.s32{%r678, %r679, %r680, %r681}, {%r321, %r322, %r323, %r324}, {%r353, %r354}, {%r1390, %r1389, %r1388, %r1387};

	// end inline asm
	// begin inline asm
	mma.sync.aligned.m16n8k32.row.col.s32.s8.s8.s32{%r692, %r693, %r694, %r695}, {%r327, %r328, %r329, %r330}, {%r333, %r334}, {%r1483, %r1484, %r1485, %r1486};

	// end inline asm
	// begin inline asm
	mma.sync.aligned.m16n8k32.row.col.s32.s8.s8.s32{%r706, %r707, %r708, %r709}, {%r327, %r328, %r329, %r330}, {%r335, %r336}, {%r1487, %r1488, %r1489, %r1490};

	// end inline asm
	// begin inline asm
	mma.sync.aligned.m16n8k32.row.col.s32.s8.s8.s32{%r720, %r721, %r722, %r723}, {%r327, %r328, %r329, %r330}, {%r339, %r340}, {%r1491, %r1492, %r1493, %r1494};

	// end inline asm
	// begin inline asm
	mma.sync.aligned.m16n8k32.row.col.s32.s8.s8.s32{%r734, %r735, %r736, %r737}, {%r327, %r328, %r329, %r330}, {%r341, %r342}, {%r1495, %r1496, %r1497, %r1498};

	// end inline asm
	// begin inline asm
	mma.sync.aligned.m16n8k32.row.col.s32.s8.s8.s32{%r748, %r749, %r750, %r751}, {%r327, %r328, %r329, %r330}, {%r345, %r346}, {%r1499, %r1500, %r1501, %r1502};

	// end inline asm
	// begin inline asm
	mma.sync.aligned.m16n8k32.row.col.s32.s8.s8.s32{%r762, %r763, %r764, %r765}, {%r327, %r328, %r329, %r330}, {%r347, %r348}, {%r1503, %r1504, %r1505, %r1506};

	// end inline asm
	// begin inline asm
	mma.sync.aligned.m16n8k32.row.col.s32.s8.s8.s32{%r776, %r777, %r778, %r779}, {%r327, %r328, %r329, %r330}, {%r351, %r352}, {%r1507, %r1508, %r1509, %r1510};

	// end inline asm
	// begin inline asm
	mma.sync.aligned.m16n8k32.row.col.s32.s8.s8.s32{%r790, %r791, %r792, %r793}, {%r327, %r328, %r329, %r330}, {%r353, %r354}, {%r1511, %r1512, %r1513, %r1514};

	// end inline asm
	// begin inline asm
	{ .reg .u64 addr; cvta.to.shared.u64 addr, %rd16; cvt.u32.u64 %r804, addr; }

	// end inline asm
	// begin inline asm
	ldmatrix.sync.aligned.m8n8.x4.shared.b16{%r805, %r806, %r807, %r808}, [%r804];

	// end inline asm
	// begin inline asm
	{ .reg .u64 addr; cvta.to.shared.u64 addr, %rd17; cvt.u32.u64 %r810, addr; }

	// end inline asm
	// begin inline asm
	ldmatrix.sync.aligned.m8n8.x4.shared.b16{%r811, %r812, %r813, %r814}, [%r810];

	// end inline asm
	add.s64 	%rd18, %rd1, 2560;
	// begin inline asm
	{ .reg .u64 addr; cvta.to.shared.u64 addr, %rd18; cvt.u32.u64 %r816, addr; }

	// end inline asm
	// begin inline asm
	ldmatrix.sync.aligned.m8n8.x4.shared.b16{%r817, %r818, %r819, %r820}, [%r816];

	// end inline asm
	add.s64 	%rd19, %rd1, 3584;
	// begin inline asm
	{ .reg .u64 addr; cvta.to.shared.u64 addr, %rd19; cvt.u32.u64 %r822, addr; }

	// end inline asm
	// begin inline asm
	ldmatrix.sync.aligned.m8n8.x4.shared.b16{%r823, %r824, %r825, %r826}, [%r822];

	// end inline asm
	add.s64 	%rd20, %rd12, 512;
	// begin inline asm
	{ .reg .u64 addr; cvta.to.shared.u64 addr, %rd20; cvt.u32.u64 %r828, addr; }

	// end inline asm
	// begin inline asm
	ldmatrix.sync.aligned.m8n8.x4.shared.b16{%r829, %r830, %r831, %r832}, [%r828];

	// end inline asm
	add.s64 	%rd21, %rd12, 1536;
	// begin inline asm
	{ .reg .u64 addr; cvta.to.shared.u64 addr, %rd21; cvt.u32.u64 %r834, addr; }

	// end inline asm
	// begin inline asm
	ldmatrix.sync.aligned.m8n8.x4.shared.b16{%r835, %r836, %r837, %r838}, [%r834];

	// end inline asm
	add.s64 	%rd22, %rd12, 2560;
	// begin inline asm
	{ .reg .u64 addr; cvta.to.shared.u64 addr, %rd22; cvt.u32.u64 %r840, addr; }

	// end inline asm
	// begin inline asm
	ldmatrix.sync.aligned.m8n8.x4.shared.b16{%r841, %r842, %r843, %r844}, [%r840];

	// end inline asm
	add.s64 	%rd23, %rd12, 3584;
	// begin inline asm
	{ .reg .u64 addr; cvta.to.shared.u64 addr, %rd23; cvt.u32.u64 %r846, addr; }

	// end inline asm
	// begin inline asm
	ldmatrix.sync.aligned.m8n8.x4.shared.b16{%r847, %r848, %r849, %r850}, [%r846];

	// end inline asm
	// begin inline asm
	mma.sync.aligned.m16n8k32.row.col.s32.s8.s8.s32{%r1482, %r1481, %r1480, %r1479}, {%r805, %r806, %r807, %r808}, {%r829, %r830}, {%r356, %r357, %r358, %r359};

	// end inline asm
	// begin inline asm
	mma.sync.aligned.m16n8k32.row.col.s32.s8.s8.s32{%r1478, %r1477, %r1476, %r1475}, {%r805, %r806, %r807, %r808}, {%r831, %r832}, {%r370, %r371, %r372, %r373};

	// end inline asm
	// begin inline asm
	mma.sync.aligned.m16n8k32.row.col.s32.s8.s8.s32{%r1474, %r1473, %r1472, %r1471}, {%r805, %r806, %r807, %r808}, {%r835, %r836}, {%r384, %r385, %r386, %r387};

	// end inline asm
	// begin inline asm
	mma.sync.aligned.m16n8k32.row.col.s32.s8.s8.s32{%r1470, %r1469, %r1468, %r1467}, {%r805, %r806, %r807, %r808}, {%r837, %r838}, {%r398, %r399, %r400, %r401};

	// end inline asm
	// begin inline asm
	mma.sync.aligned.m16n8k32.row.col.s32.s8.s8.s32{%r1466, %r1465, %r1464, %r1463}, {%r805, %r806, %r807, %r808}, {%r841, %r842}, {%r412, %r413, %r414, %r415};

	// end inline asm
	// begin inline asm
	mma.sync.aligned.m16n8k32.row.col.s32.s8.s8.s32{%r1462, %r1461, %r1460, %r1459}, {%r805, %r806, %r807, %r808}, {%r843, %r844}, {%r426, %r427, %r428, %r429};

	// end inline asm
	// begin inline asm
	mma.sync.aligned.m16n8k32.row.col.s32.s8.s8.s32{%r1458, %r1457, %r1456, %r1455}, {%r805, %r806, %r807, %r808}, {%r847, %r848}, {%r440, %r441, %r442, %r443};

	// end inline asm
	// begin inline asm
	mma.sync.aligned.m16n8k32.row.col.s32.s8.s8.s32{%r1454, %r1453, %r1452, %r1451}, {%r805, %r806, %r807, %r808}, {%r849, %r850}, {%r454, %r455, %r456, %r457};

	// end inline asm
	// begin inline asm
	mma.sync.aligned.m16n8k32.row.col.s32.s8.s8.s32{%r1450, %r1449, %r1448, %r1447}, {%r811, %r812, %r813, %r814}, {%r829, %r830}, {%r468, %r469, %r470, %r471};

	// end inline asm
	// begin inline asm
	mma.sync.aligned.m16n8k32.row.col.s32.s8.s8.s32{%r1446, %r1445, %r1444, %r1443}, {%r811, %r812, %r813, %r814}, {%r831, %r832}, {%r482, %r483, %r484, %r485};

	// end inline asm
	// begin inline asm
	mma.sync.aligned.m16n8k32.row.col.s32.s8.s8.s32{%r1442, %r1441, %r1440, %r1439}, {%r811, %r812, %r813, %r814}, {%r835, %r836}, {%r496, %r497, %r498, %r499};

	// end inline asm
	// begin inline asm
	mma.sync.aligned.m16n8k32.row.col.s32.s8.s8.s32{%r1438, %r1437, %r1436, %r1435}, {%r811, %r812, %r813, %r814}, {%r837, %r838}, {%r510, %r511, %r512, %r513};

	// end inline asm
	// begin inline asm
	mma.sync.aligned.m16n8k32.row.col.s32.s8.s8.s32{%r1434, %r1433, %r1432, %r1431}, {%r811, %r812, %r813, %r814}, {%r841, %r842}, {%r524, %r525, %r526, %r527};

	// end inline asm
	// begin inline asm
	mma.sync.aligned.m16n8k32.row.col.s32.s8.s8.s32{%r1430, %r1429, %r1428, %r1427}, {%r811, %r812, %r813, %r814}, {%r843, %r844}, {%r538, %r539, %r540, %r541};

	// end inline asm
	// begin inline asm
	mma.sync.aligned.m16n8k32.row.col.s32.s8.s8.s32{%r1426, %r1425, %r1424, %r1423}, {%r811, %r812, %r813, %r814}, {%r847, %r848}, {%r552, %r553, %r554, %r555};

	// end inline asm
	// begin inline asm
	mma.sync.aligned.m16n8k32.row.col.s32.s8.s8.s32{%r1422, %r1421, %r1420, %r1419}, {%r811, %r812, %r813, %r814}, {%r849, %r850}, {%r566, %r567, %r568, %r569};

	// end inline asm
	// begin inline asm
	mma.sync.aligned.m16n8k32.row.col.s32.s8.s8.s32{%r1418, %r1417, %r1416, %r1415}, {%r817, %r818, %r819, %r820}, {%r829, %r830}, {%r580, %r581, %r582, %r583};

	// end inline asm
	// begin inline asm
	mma.sync.aligned.m16n8k32.row.col.s32.s8.s8.s32{%r1414, %r1413, %r1412, %r1411}, {%r817, %r818, %r819, %r820}, {%r831, %r832}, {%r594, %r595, %r596, %r597};

	// end inline asm
	// begin inline asm
	mma.sync.aligned.m16n8k32.row.col.s32.s8.s8.s32{%r1410, %r1409, %r1408, %r1407}, {%r817, %r818, %r819, %r820}, {%r835, %r836}, {%r608, %r609, %r610, %r611};

	// end inline asm
	// begin inline asm
	mma.sync.aligned.m16n8k32.row.col.s32.s8.s8.s32{%r1406, %r1405, %r1404, %r1403}, {%r817, %r818, %r819, %r820}, {%r837, %r838}, {%r622, %r623, %r624, %r625};

	// end inline asm
	// begin inline asm
	mma.sync.aligned.m16n8k32.row.col.s32.s8.s8.s32{%r1402, %r1401, %r1400, %r1399}, {%r817, %r818, %r819, %r820}, {%r841, %r842}, {%r636, %r637, %r638, %r639};

	// end inline asm
	// begin inline asm
	mma.sync.aligned.m16n8k32.row.col.s32.s8.s8.s32{%r1398, %r1397, %r1396, %r1395}, {%r817, %r818, %r819, %r820}, {%r843, %r844}, {%r650, %r651, %r652, %r653};

	// end inline asm
	// begin inline asm
	mma.sync.aligned.m16n8k32.row.col.s32.s8.s8.s32{%r1394, %r1393, %r1392, %r1391}, {%r817, %r818, %r819, %r820}, {%r847, %r848}, {%r664, %r665, %r666, %r667};

	// end inline asm
	// begin inline asm
	mma.sync.aligned.m16n8k32.row.col.s32.s8.s8.s32{%r1390, %r1389, %r1388, %r1387}, {%r817, %r818, %r819, %r820}, {%r849, %r850}, {%r678, %r679, %r680, %r681};

	// end inline asm
	// begin inline asm
	mma.sync.aligned.m16n8k32.row.col.s32.s8.s8.s32{%r1483, %r1484, %r1485, %r1486}, {%r823, %r824, %r825, %r826}, {%r829, %r830}, {%r692, %r693, %r694, %r695};

	// end inline asm
	// begin inline asm
	mma.sync.aligned.m16n8k32.row.col.s32.s8.s8.s32{%r1487, %r1488, %r1489, %r1490}, {%r823, %r824, %r825, %r826}, {%r831, %r832}, {%r706, %r707, %r708, %r709};

	// end inline asm
	// begin inline asm
	mma.sync.aligned.m16n8k32.row.col.s32.s8.s8.s32{%r1491, %r1492, %r1493, %r1494}, {%r823, %r824, %r825, %r826}, {%r835, %r836}, {%r720, %r721, %r722, %r723};

	// end inline asm
	// begin inline asm
	mma.sync.aligned.m16n8k32.row.col.s32.s8.s8.s32{%r1495, %r1496, %r1497, %r1498}, {%r823, %r824, %r825, %r826}, {%r837, %r838}, {%r734, %r735, %r736, %r737};

	// end inline asm
	// begin inline asm
	mma.sync.aligned.m16n8k32.row.col.s32.s8.s8.s32{%r1499, %r1500, %r1501, %r1502}, {%r823, %r824, %r825, %r826}, {%r841, %r842}, {%r748, %r749, %r750, %r751};

	// end inline asm
	// begin inline asm
	mma.sync.aligned.m16n8k32.row.col.s32.s8.s8.s32{%r1503, %r1504, %r1505, %r1506}, {%r823, %r824, %r825, %r826}, {%r843, %r844}, {%r762, %r763, %r764, %r765};

	// end inline asm
	// begin inline asm
	mma.sync.aligned.m16n8k32.row.col.s32.s8.s8.s32{%r1507, %r1508, %r1509, %r1510}, {%r823, %r824, %r825, %r826}, {%r847, %r848}, {%r776, %r777, %r778, %r779};

	// end inline asm
	// begin inline asm
	mma.sync.aligned.m16n8k32.row.col.s32.s8.s8.s32{%r1511, %r1512, %r1513, %r1514}, {%r823, %r824, %r825, %r826}, {%r849, %r850}, {%r790, %r791, %r792, %r793};

	// end inline asm
	add.s32 	%r1515, %r1515, 1;
	add.s32 	%r1386, %r1386, 1024;
	setp.ne.s32 	%p4, %r1515, 256;
	@%p4 bra 	$L__BB0_6;
	ld.param.u64 	%rd101, [main_kernel0_param_2];
	cvta.to.global.u64 	%rd33, %rd101;
	shl.b32 	%r1362, %r11, 10;
	add.s32 	%r1363, %r13, %r1362;
	shl.b32 	%r1364, %r12, 2;
	and.b32  	%r1365, %r1364, 496;
	cvt.s64.s32 	%rd34, %r1363;
	shl.b32 	%r1366, %r12, 1;
	and.b32  	%r1367, %r1366, 6;
	or.b32  	%r1368, %r1365, %r1367;
	cvt.u64.u32 	%rd35, %r1368;
	add.s64 	%rd36, %rd35, %rd34;
	shl.b64 	%rd37, %rd36, 2;
	add.s64 	%rd38, %rd33, %rd37;
	st.global.u32 	[%rd38], %r1482;
	st.global.u32 	[%rd38+4], %r1481;
	st.global.u32 	[%rd38+512], %r1480;
	st.global.u32 	[%rd38+516], %r1479;
	st.global.u32 	[%rd38+32], %r1478;
	st.global.u32 	[%rd38+36], %r1477;
	st.global.u32 	[%rd38+544], %r1476;
	st.global.u32 	[%rd38+548], %r1475;
	add.s32 	%r1369, %r1363, 256;
	cvt.s64.s32 	%rd39, %r1369;
	st.global.u32 	[%rd38+1024], %r1474;
	add.s64 	%rd40, %rd35, %rd39;
	shl.b64 	%rd41, %rd40, 2;
	add.s64 	%rd42, %rd33, %rd41;
	st.global.u32 	[%rd42+4], %r1473;
	st.global.u32 	[%rd42+512], %r1472;
	st.global.u32 	[%rd42+516], %r1471;
	st.global.u32 	[%rd42+32], %r1470;
	st.global.u32 	[%rd42+36], %r1469;
	st.global.u32 	[%rd42+544], %r1468;
	st.global.u32 	[%rd42+548], %r1467;
	add.s32 	%r1370, %r1363, 512;
	cvt.s64.s32 	%rd43, %r1370;
	st.global.u32 	[%rd38+2048], %r1466;
	add.s64 	%rd44, %rd35, %rd43;
	shl.b64 	%rd45, %rd44, 2;
	add.s64 	%rd46, %rd33, %rd45;
	st.global.u32 	[%rd46+4], %r1465;
	st.global.u32 	[%rd46+512], %r1464;
	st.global.u32 	[%rd46+516], %r1463;
	st.global.u32 	[%rd46+32], %r1462;
	st.global.u32 	[%rd46+36], %r1461;
	st.global.u32 	[%rd46+544], %r1460;
	st.global.u32 	[%rd46+548], %r1459;
	add.s32 	%r1371, %r1363, 768;
	cvt.s64.s32 	%rd47, %r1371;
	st.global.u32 	[%rd38+3072], %r1458;
	add.s64 	%rd48, %rd35, %rd47;
	shl.b64 	%rd49, %rd48, 2;
	add.s64 	%rd50, %rd33, %rd49;
	st.global.u32 	[%rd50+4], %r1457;
	st.global.u32 	[%rd50+512], %r1456;
	st.global.u32 	[%rd50+516], %r1455;
	st.global.u32 	[%rd50+32], %r1454;
	st.global.u32 	[%rd50+36], %r1453;
	st.global.u32 	[%rd50+544], %r1452;
	st.global.u32 	[%rd50+548], %r1451;
	add.s32 	%r1372, %r1363, 262144;
	cvt.s64.s32 	%rd51, %r1372;
	add.s64 	%rd52, %rd35, %rd51;
	shl.b64 	%rd53, %rd52, 2;
	add.s64 	%rd54, %rd33, %rd53;
	st.global.u32 	[%rd54], %r1450;
	st.global.u32 	[%rd54+4], %r1449;
	st.global.u32 	[%rd54+512], %r1448;
	st.global.u32 	[%rd54+516], %r1447;
	st.global.u32 	[%rd54+32], %r1446;
	st.global.u32 	[%rd54+36], %r1445;
	st.global.u32 	[%rd54+544], %r1444;
	st.global.u32 	[%rd54+548], %r1443;
	add.s32 	%r1373, %r1363, 262400;
	cvt.s64.s32 	%rd55, %r1373;
	add.s64 	%rd56, %rd35, %rd55;
	shl.b64 	%rd57, %rd56, 2;
	add.s64 	%rd58, %rd33, %rd57;
	st.global.u32 	[%rd58], %r1442;
	st.global.u32 	[%rd58+4], %r1441;
	st.global.u32 	[%rd58+512], %r1440;
	st.global.u32 	[%rd58+516], %r1439;
	st.global.u32 	[%rd58+32], %r1438;
	st.global.u32 	[%rd58+36], %r1437;
	st.global.u32 	[%rd58+544], %r1436;
	st.global.u32 	[%rd58+548], %r1435;
	add.s32 	%r1374, %r1363, 262656;
	cvt.s64.s32 	%rd59, %r1374;
	add.s64 	%rd60, %rd35, %rd59;
	shl.b64 	%rd61, %rd60, 2;
	add.s64 	%rd62, %rd33, %rd61;
	st.global.u32 	[%rd62], %r1434;
	st.global.u32 	[%rd62+4], %r1433;
	st.global.u32 	[%rd62+512], %r1432;
	st.global.u32 	[%rd62+516], %r1431;
	st.global.u32 	[%rd62+32], %r1430;
	st.global.u32 	[%rd62+36], %r1429;
	st.global.u32 	[%rd62+544], %r1428;
	st.global.u32 	[%rd62+548], %r1427;
	add.s32 	%r1375, %r1363, 262912;
	cvt.s64.s32 	%rd63, %r1375;
	add.s64 	%rd64, %rd35, %rd63;
	shl.b64 	%rd65, %rd64, 2;
	add.s64 	%rd66, %rd33, %rd65;
	st.global.u32 	[%rd66], %r1426;
	st.global.u32 	[%rd66+4], %r1425;
	st.global.u32 	[%rd66+512], %r1424;
	st.global.u32 	[%rd66+516], %r1423;
	st.global.u32 	[%rd66+32], %r1422;
	st.global.u32 	[%rd66+36], %r1421;
	st.global.u32 	[%rd66+544], %r1420;
	st.global.u32 	[%rd66+548], %r1419;
	add.s32 	%r1376, %r1363, 524288;
	cvt.s64.s32 	%rd67, %r1376;
	add.s64 	%rd68, %rd35, %rd67;
	shl.b64 	%rd69, %rd68, 2;
	add.s64 	%rd70, %rd33, %rd69;
	st.global.u32 	[%rd70], %r1418;
	st.global.u32 	[%rd70+4], %r1417;
	st.global.u32 	[%rd70+512], %r1416;
	st.global.u32 	[%rd70+516], %r1415;
	st.global.u32 	[%rd70+32], %r1414;
	st.global.u32 	[%rd70+36], %r1413;
	st.global.u32 	[%rd70+544], %r1412;
	st.global.u32 	[%rd70+548], %r1411;
	add.s32 	%r1377, %r1363, 524544;
	cvt.s64.s32 	%rd71, %r1377;
	add.s64 	%rd72, %rd35, %rd71;
	shl.b64 	%rd73, %rd72, 2;
	add.s64 	%rd74, %rd33, %rd73;
	st.global.u32 	[%rd74], %r1410;
	st.global.u32 	[%rd74+4], %r1409;
	st.global.u32 	[%rd74+512], %r1408;
	st.global.u32 	[%rd74+516], %r1407;
	st.global.u32 	[%rd74+32], %r1406;
	st.global.u32 	[%rd74+36], %r1405;
	st.global.u32 	[%rd74+544], %r1404;
	st.global.u32 	[%rd74+548], %r1403;
	add.s32 	%r1378, %r1363, 524800;
	cvt.s64.s32 	%rd75, %r1378;
	add.s64 	%rd76, %rd35, %rd75;
	shl.b64 	%rd77, %rd76, 2;
	add.s64 	%rd78, %rd33, %rd77;
	st.global.u32 	[%rd78], %r1402;
	st.global.u32 	[%rd78+4], %r1401;
	st.global.u32 	[%rd78+512], %r1400;
	st.global.u32 	[%rd78+516], %r1399;
	st.global.u32 	[%rd78+32], %r1398;
	st.global.u32 	[%rd78+36], %r1397;
	st.global.u32 	[%rd78+544], %r1396;
	st.global.u32 	[%rd78+548], %r1395;
	add.s32 	%r1379, %r1363, 525056;
	cvt.s64.s32 	%rd79, %r1379;
	add.s64 	%rd80, %rd35, %rd79;
	shl.b64 	%rd81, %rd80, 2;
	add.s64 	%rd82, %rd33, %rd81;
	st.global.u32 	[%rd82], %r1394;
	st.global.u32 	[%rd82+4], %r1393;
	st.global.u32 	[%rd82+512], %r1392;
	st.global.u32 	[%rd82+516], %r1391;
	st.global.u32 	[%rd82+32], %r1390;
	st.global.u32 	[%rd82+36], %r1389;
	st.global.u32 	[%rd82+544], %r1388;
	st.global.u32 	[%rd82+548], %r1387;
	add.s32 	%r1380, %r1363, 786432;
	cvt.s64.s32 	%rd83, %r1380;
	add.s64 	%rd84, %rd35, %rd83;
	shl.b64 	%rd85, %rd84, 2;
	add.s64 	%rd86, %rd33, %rd85;
	st.global.u32 	[%rd86], %r1483;
	st.global.u32 	[%rd86+4], %r1484;
	st.global.u32 	[%rd86+512], %r1485;
	st.global.u32 	[%rd86+516], %r1486;
	st.global.u32 	[%rd86+32], %r1487;
	st.global.u32 	[%rd86+36], %r1488;
	st.global.u32 	[%rd86+544], %r1489;
	st.global.u32 	[%rd86+548], %r1490;
	add.s32 	%r1381, %r1363, 786688;
	cvt.s64.s32 	%rd87, %r1381;
	add.s64 	%rd88, %rd35, %rd87;
	shl.b64 	%rd89, %rd88, 2;
	add.s64 	%rd90, %rd33, %rd89;
	st.global.u32 	[%rd90], %r1491;
	st.global.u32 	[%rd90+4], %r1492;
	st.global.u32 	[%rd90+512], %r1493;
	st.global.u32 	[%rd90+516], %r1494;
	st.global.u32 	[%rd90+32], %r1495;
	st.global.u32 	[%rd90+36], %r1496;
	st.global.u32 	[%rd90+544], %r1497;
	st.global.u32 	[%rd90+548], %r1498;
	add.s32 	%r1382, %r1363, 786944;
	cvt.s64.s32 	%rd91, %r1382;
	add.s64 	%rd92, %rd35, %rd91;
	shl.b64 	%rd93, %rd92, 2;
	add.s64 	%rd94, %rd33, %rd93;
	st.global.u32 	[%rd94], %r1499;
	st.global.u32 	[%rd94+4], %r1500;
	st.global.u32 	[%rd94+512], %r1501;
	st.global.u32 	[%rd94+516], %r1502;
	st.global.u32 	[%rd94+32], %r1503;
	st.global.u32 	[%rd94+36], %r1504;
	st.global.u32 	[%rd94+544], %r1505;
	st.global.u32 	[%rd94+548], %r1506;
	add.s32 	%r1383, %r1363, 787200;
	cvt.s64.s32 	%rd95, %r1383;
	add.s64 	%rd96, %rd35, %rd95;
	shl.b64 	%rd97, %rd96, 2;
	add.s64 	%rd98, %rd33, %rd97;
	st.global.u32 	[%rd98], %r1507;
	st.global.u32 	[%rd98+4], %r1508;
	st.global.u32 	[%rd98+512], %r1509;
	st.global.u32 	[%rd98+516], %r1510;
	st.global.u32 	[%rd98+32], %r1511;
	st.global.u32 	[%rd98+36], %r1512;
	st.global.u32 	[%rd98+544], %r1513;
	st.global.u32 	[%rd98+548], %r1514;
	ret;

}


// ===== COMPILED SASS (sm_100) =====

	.target	sm_100

	.elftype	@"ET_EXEC"


//--------------------- .note.nv.tkinfo           --------------------------
	.section	.note.nv.tkinfo,"",@"SHT_NOTE"
	.sectionflags	@"SHF_NOTE_NV_TKINFO"
	.tkinfo
        /*0018*/ 	.word	0x00000002
        /*0030*/ 	.string	""
        /*0030*/ 	.string	"ptxas"
        /*0030*/ 	.string	"Cuda compilation tools, release 13.0, V13.0.88"
        /*0030*/ 	.string	"Build cuda_13.0.r13.0/compiler.36424714_0"
        /*0030*/ 	.string	"-arch sm_100 -m 64 "



//--------------------- .note.nv.cuinfo           --------------------------
	.section	.note.nv.cuinfo,"",@"SHT_NOTE"
	.sectionflags	@"SHF_NOTE_NV_CUINFO"
        /*0018*/ 	.short	0x0002
        /*001a*/ 	.short	0x0064
        /*001c*/ 	.short	0x0082
	.zero		2


//--------------------- .nv.info                  --------------------------
	.section	.nv.info,"",@"SHT_CUDA_INFO"
	.align	4


	//----- nvinfo : EIATTR_REGCOUNT
	.align		4
        /*0000*/ 	.byte	0x04, 0x2f
        /*0002*/ 	.short	(.L_1 - .L_0)
	.align		4
.L_0:
        /*0004*/ 	.word	index@(main_kernel0)
        /*0008*/ 	.word	0x000000ce


	//----- nvinfo : EIATTR_FRAME_SIZE
	.align		4
.L_1:
        /*000c*/ 	.byte	0x04, 0x11
        /*000e*/ 	.short	(.L_3 - .L_2)
	.align		4
.L_2:
        /*0010*/ 	.word	index@(main_kernel0)
        /*0014*/ 	.word	0x00000000


	//----- nvinfo : EIATTR_MIN_STACK_SIZE
	.align		4
.L_3:
        /*0018*/ 	.byte	0x04, 0x12
        /*001a*/ 	.short	(.L_5 - .L_4)
	.align		4
.L_4:
        /*001c*/ 	.word	index@(main_kernel0)
        /*0020*/ 	.word	0x00000000
.L_5:


//--------------------- .nv.compat                --------------------------
	.section	.nv.compat,"",@"SHT_CUDA_COMPAT_INFO"
	.align	4
        /*0000*/ 	.byte	0x02, 0x09, 0x00, 0x00, 0x02, 0x02, 0x01, 0x00, 0x02, 0x05, 0x05, 0x00, 0x03, 0x07, 0x01, 0x01
        /*0010*/ 	.byte	0x02, 0x03, 0x00, 0x00, 0x02, 0x06, 0x01, 0x00, 0x04, 0x0b, 0x08, 0x00, 0x01, 0x00, 0x00, 0x00
        /*0020*/ 	.byte	0x00, 0x00, 0x00, 0x00


//--------------------- .nv.info.main_kernel0     --------------------------
	.section	.nv.info.main_kernel0,"",@"SHT_CUDA_INFO"
	.sectionflags	@""
	.align	4


	//----- nvinfo : EIATTR_CUDA_API_VERSION
	.align		4
        /*0000*/ 	.byte	0x04, 0x37
        /*0002*/ 	.short	(.L_7 - .L_6)
.L_6:
        /*0004*/ 	.word	0x00000082


	//----- nvinfo : EIATTR_KPARAM_INFO
	.align		4
.L_7:
        /*0008*/ 	.byte	0x04, 0x17
        /*000a*/ 	.short	(.L_9 - .L_8)
.L_8:
        /*000c*/ 	.word	0x00000000
        /*0010*/ 	.short	0x0002
        /*0012*/ 	.short	0x0010
        /*0014*/ 	.byte	0x00, 0xf5, 0x21, 0x00


	//----- nvinfo : EIATTR_KPARAM_INFO
	.align		4
.L_9:
        /*0018*/ 	.byte	0x04, 0x17
        /*001a*/ 	.short	(.L_11 - .L_10)
.L_10:
        /*001c*/ 	.word	0x00000000
        /*0020*/ 	.short	0x0001
        /*0022*/ 	.short	0x0008
        /*0024*/ 	.byte	0x00, 0xf5, 0x21, 0x00


	//----- nvinfo : EIATTR_KPARAM_INFO
	.align		4
.L_11:
        /*0028*/ 	.byte	0x04, 0x17
        /*002a*/ 	.short	(.L_13 - .L_12)
.L_12:
        /*002c*/ 	.word	0x00000000
        /*0030*/ 	.short	0x0000
        /*0032*/ 	.short	0x0000
        /*0034*/ 	.byte	0x00, 0xf5, 0x21, 0x00


	//----- nvinfo : EIATTR_SPARSE_MMA_MASK
	.align		4
.L_13:
        /*0038*/ 	.byte	0x03, 0x50
        /*003a*/ 	.short	0x0000


	//----- nvinfo : EIATTR_MAXREG_COUNT
	.align		4
        /*003c*/ 	.byte	0x03, 0x1b
        /*003e*/ 	.short	0x00ff


	//----- nvinfo : EIATTR_NUM_BARRIERS
	.align		4
        /*0040*/ 	.byte	0x02, 0x4c
        /*0042*/ 	.byte	0x01
	.zero		1


	//----- nvinfo : EIATTR_MERCURY_ISA_VERSION
	.align		4
        /*0044*/ 	.byte	0x03, 0x5f
        /*0046*/ 	.short	0x0101


	//----- nvinfo : EIATTR_VRC_CTA_INIT_COUNT
	.align		4
        /*0048*/ 	.byte	0x02, 0x4a
	.zero		1
	.zero		1


	//----- nvinfo : EIATTR_EXIT_INSTR_OFFSETS
	.align		4
        /*004c*/ 	.byte	0x04, 0x1c
        /*004e*/ 	.short	(.L_15 - .L_14)


	//   ....[0]....
.L_14:
        /*0050*/ 	.word	0x00002510


	//----- nvinfo : EIATTR_MAX_THREADS
	.align		4
.L_15:
        /*0054*/ 	.byte	0x04, 0x05
        /*0056*/ 	.short	(.L_17 - .L_16)
.L_16:
        /*0058*/ 	.word	0x00000080
        /*005c*/ 	.word	0x00000001
        /*0060*/ 	.word	0x00000001


	//----- nvinfo : EIATTR_CBANK_PARAM_SIZE
	.align		4
.L_17:
        /*0064*/ 	.byte	0x03, 0x19
        /*0066*/ 	.short	0x0018


	//----- nvinfo : EIATTR_PARAM_CBANK
	.align		4
        /*0068*/ 	.byte	0x04, 0x0a
        /*006a*/ 	.short	(.L_19 - .L_18)
	.align		4
.L_18:
        /*006c*/ 	.word	index@(.nv.constant0.main_kernel0)
        /*0070*/ 	.short	0x0380
        /*0072*/ 	.short	0x0018


	//----- nvinfo : EIATTR_SW_WAR
	.align		4
.L_19:
        /*0074*/ 	.byte	0x04, 0x36
        /*0076*/ 	.short	(.L_21 - .L_20)
.L_20:
        /*0078*/ 	.word	0x00000008
.L_21:


//--------------------- .nv.callgraph             --------------------------
	.section	.nv.callgraph,"",@"SHT_CUDA_CALLGRAPH"
	.align	4
	.sectionentsize	8
	.align		4
        /*0000*/ 	.word	0x00000000
	.align		4
        /*0004*/ 	.word	0xffffffff
	.align		4
        /*0008*/ 	.word	0x00000000
	.align		4
        /*000c*/ 	.word	0xfffffffe
	.align		4
        /*0010*/ 	.word	0x00000000
	.align		4
        /*0014*/ 	.word	0xfffffffd
	.align		4
        /*0018*/ 	.word	0x00000000
	.align		4
        /*001c*/ 	.word	0xfffffffc


//--------------------- .text.main_kernel0        --------------------------
	.section	.text.main_kernel0,"ax",@progbits
	.align	128
        .global         main_kernel0
        .type           main_kernel0,@function
        .size           main_kernel0,(.L_x_5 - main_kernel0)
        .other          main_kernel0,@"STO_CUDA_ENTRY STV_DEFAULT"
main_kernel0:
.text.main_kernel0:
[----:B------:R-:W-:Y:S08]  /*0000*/  LDC R1, c[0x0][0x37c] ;  /* 0x0000df00ff017b82 */ /* 0x000ff00000000800 */
[----:B------:R-:W0:Y:S01]  /*0010*/  LDC R11, c[0x0][0x370] ;  /* 0x0000dc00ff0b7b82 */ /* 0x000e220000000800 */
[----:B------:R-:W1:Y:S01]  /*0020*/  S2R R6, SR_CTAID.Y ;  /* 0x0000000000067919 */ /* 0x000e620000002600 */
[----:B------:R-:W-:-:S06]  /*0030*/  IMAD.MOV.U32 R2, RZ, RZ, RZ ;  /* 0x000000ffff027224 */ /* 0x000fcc00078e00ff */
[----:B------:R-:W2:Y:S08]  /*0040*/  LDC R4, c[0x0][0x374] ;  /* 0x0000dd00ff047b82 */ /* 0x000eb00000000800 */
[----:B------:R-:W1:Y:S01]  /*0050*/  S2UR UR4, SR_CTAID.X ;  /* 0x00000000000479c3 */ /* 0x000e620000002500 */
[----:B0-----:R-:W-:-:S04]  /*0060*/  IMAD.SHL.U32 R5, R11, 0x10, RZ ;  /* 0x000000100b057824 */ /* 0x001fc800078e00ff */
[----:B------:R-:W0:Y:S01]  /*0070*/  I2F.U32.RP R0, R5 ;  /* 0x0000000500007306 */ /* 0x000e220000209000 */
[----:B------:R-:W-:Y:S02]  /*0080*/  IMAD.MOV R7, RZ, RZ, -R5 ;  /* 0x000000ffff077224 */ /* 0x000fe400078e0a05 */
[----:B--2---:R-:W-:-:S05]  /*0090*/  IMAD R4, R11, R4, RZ ;  /* 0x000000040b047224 */ /* 0x004fca00078e02ff */
[----:B0-----:R-:W0:Y:S02]  /*00a0*/  MUFU.RCP R0, R0 ;  /* 0x0000000000007308 */ /* 0x001e240000001000 */
[----:B0-----:R-:W-:Y:S02]  /*00b0*/  VIADD R3, R0, 0xffffffe ;  /* 0x0ffffffe00037836 */ /* 0x001fe40000000000 */
[----:B-1----:R-:W-:-:S04]  /*00c0*/  IMAD R0, R11, R6, UR4 ;  /* 0x000000040b007e24 */ /* 0x002fc8000f8e0206 */
[----:B------:R-:W0:Y:S02]  /*00d0*/  F2I.FTZ.U32.TRUNC.NTZ R3, R3 ;  /* 0x0000000300037305 */ /* 0x000e24000021f000 */
[----:B0-----:R-:W-:-:S04]  /*00e0*/  IMAD R7, R7, R3, RZ ;  /* 0x0000000307077224 */ /* 0x001fc800078e02ff */
[----:B------:R-:W-:Y:S01]  /*00f0*/  IMAD.HI.U32 R7, R3, R7, R2 ;  /* 0x0000000703077227 */ /* 0x000fe200078e0002 */
[----:B------:R-:W-:-:S05]  /*0100*/  IADD3 R2, PT, PT, R5, -0x1, R4 ;  /* 0xffffffff05027810 */ /* 0x000fca0007ffe004 */
[----:B------:R-:W-:-:S04]  /*0110*/  IMAD.HI.U32 R9, R7, R0, RZ ;  /* 0x0000000007097227 */ /* 0x000fc800078e00ff */
[----:B------:R-:W-:Y:S02]  /*0120*/  IMAD.MOV R6, RZ, RZ, -R9 ;  /* 0x000000ffff067224 */ /* 0x000fe400078e0a09 */
[----:B------:R-:W-:-:S04]  /*0130*/  IMAD.HI.U32 R7, R7, R2, RZ ;  /* 0x0000000207077227 */ /* 0x000fc800078e00ff */
[----:B------:R-:W-:Y:S02]  /*0140*/  IMAD R6, R5, R6, R0 ;  /* 0x0000000605067224 */ /* 0x000fe400078e0200 */
[----:B------:R-:W-:-:S03]  /*0150*/  IMAD.MOV R3, RZ, RZ, -R7 ;  /* 0x000000ffff037224 */ /* 0x000fc600078e0a07 */
[----:B------:R-:W-:Y:S01]  /*0160*/  ISETP.GE.U32.AND P2, PT, R6, R5, PT ;  /* 0x000000050600720c */ /* 0x000fe20003f46070 */
[----:B------:R-:W-:-:S05]  /*0170*/  IMAD R2, R5, R3, R2 ;  /* 0x0000000305027224 */ /* 0x000fca00078e0202 */
[----:B------:R-:W-:-:S07]  /*0180*/  ISETP.GE.U32.AND P0, PT, R2, R5, PT ;  /* 0x000000050200720c */ /* 0x000fce0003f06070 */
[--C-:B------:R-:W-:Y:S02]  /*0190*/  @P2 IMAD.IADD R6, R6, 0x1, -R5.reuse ;  /* 0x0000000106062824 */ /* 0x100fe400078e0a05 */
[----:B------:R-:W-:Y:S01]  /*01a0*/  @P2 VIADD R9, R9, 0x1 ;  /* 0x0000000109092836 */ /* 0x000fe20000000000 */
[----:B------:R-:W-:Y:S02]  /*01b0*/  ISETP.NE.U32.AND P2, PT, R5, RZ, PT ;  /* 0x000000ff0500720c */ /* 0x000fe40003f45070 */
[----:B------:R-:W-:Y:S01]  /*01c0*/  ISETP.GE.U32.AND P3, PT, R6, R5, PT ;  /* 0x000000050600720c */ /* 0x000fe20003f66070 */
[----:B------:R-:W-:Y:S02]  /*01d0*/  @P0 IMAD.IADD R2, R2, 0x1, -R5 ;  /* 0x0000000102020824 */ /* 0x000fe400078e0a05 */
[----:B------:R-:W-:-:S03]  /*01e0*/  @P0 VIADD R7, R7, 0x1 ;  /* 0x0000000107070836 */ /* 0x000fc60000000000 */
[-C--:B------:R-:W-:Y:S02]  /*01f0*/  ISETP.GE.U32.AND P1, PT, R2, R5.reuse, PT ;  /* 0x000000050200720c */ /* 0x080fe40003f26070 */
[----:B------:R-:W-:-:S05]  /*0200*/  LOP3.LUT R2, RZ, R5, RZ, 0x33, !PT ;  /* 0x00000005ff027212 */ /* 0x000fca00078e33ff */
[----:B------:R-:W-:-:S05]  /*0210*/  @P3 VIADD R9, R9, 0x1 ;  /* 0x0000000109093836 */ /* 0x000fca0000000000 */
[----:B------:R-:W-:Y:S01]  /*0220*/  SEL R9, R2, R9, !P2 ;  /* 0x0000000902097207 */ /* 0x000fe20005000000 */
[----:B------:R-:W-:-:S03]  /*0230*/  @P1 VIADD R7, R7, 0x1 ;  /* 0x0000000107071836 */ /* 0x000fc60000000000 */
[C---:B------:R-:W-:Y:S01]  /*0240*/  LOP3.LUT R6, R9.reuse, 0x1, RZ, 0xc0, !PT ;  /* 0x0000000109067812 */ /* 0x040fe200078ec0ff */
[----:B------:R-:W-:Y:S01]  /*0250*/  VIADD R3, R9, 0x1 ;  /* 0x0000000109037836 */ /* 0x000fe20000000000 */
[----:B------:R-:W-:Y:S02]  /*0260*/  SEL R2, R2, R7, !P2 ;  /* 0x0000000702027207 */ /* 0x000fe40005000000 */
[----:B------:R-:W-:Y:S01]  /*0270*/  ISETP.NE.U32.AND P3, PT, R6, 0x1, PT ;  /* 0x000000010600780c */ /* 0x000fe20003f65070 */
[----:B------:R-:W-:Y:S01]  /*0280*/  IMAD.MOV.U32 R6, RZ, RZ, 0x10 ;  /* 0x00000010ff067424 */ /* 0x000fe200078e00ff */
[----:B------:R-:W-:-:S13]  /*0290*/  ISETP.GE.U32.AND P0, PT, R3, R2, PT ;  /* 0x000000020300720c */ /* 0x000fda0003f06070 */
[----:B------:R-:W-:Y:S05]  /*02a0*/  @!P0 BRA `(.L_x_0) ;  /* 0x0000000000548947 */ /* 0x000fea0003800000 */
[----:B------:R-:W0:Y:S01]  /*02b0*/  I2F.U32.RP R6, R11 ;  /* 0x0000000b00067306 */ /* 0x000e220000209000 */
[----:B------:R-:W-:Y:S01]  /*02c0*/  IMAD.MOV R7, RZ, RZ, -R9 ;  /* 0x000000ffff077224 */ /* 0x000fe200078e0a09 */
[----:B------:R-:W-:-:S03]  /*02d0*/  ISETP.NE.U32.AND P2, PT, R11, RZ, PT ;  /* 0x000000ff0b00720c */ /* 0x000fc60003f45070 */
[----:B------:R-:W-:-:S03]  /*02e0*/  IMAD R4, R5, R7, R4 ;  /* 0x0000000705047224 */ /* 0x000fc600078e0204 */
[----:B0-----:R-:W0:Y:S02]  /*02f0*/  MUFU.RCP R6, R6 ;  /* 0x0000000600067308 */ /* 0x001e240000001000 */
[----:B0-----:R-:W-:-:S06]  /*0300*/  VIADD R2, R6, 0xffffffe ;  /* 0x0ffffffe06027836 */ /* 0x001fcc0000000000 */
[----:B------:R0:W1:Y:S02]  /*0310*/  F2I.FTZ.U32.TRUNC.NTZ R3, R2 ;  /* 0x0000000200037305 */ /* 0x000064000021f000 */
[----:B0-----:R-:W-:Y:S02]  /*0320*/  IMAD.MOV.U32 R2, RZ, RZ, RZ ;  /* 0x000000ffff027224 */ /* 0x001fe400078e00ff */
[----:B-1----:R-:W-:-:S04]  /*0330*/  IMAD.MOV R8, RZ, RZ, -R3 ;  /* 0x000000ffff087224 */ /* 0x002fc800078e0a03 */
[----:B------:R-:W-:-:S04]  /*0340*/  IMAD R13, R8, R11, RZ ;  /* 0x0000000b080d7224 */ /* 0x000fc800078e02ff */
[----:B------:R-:W-:-:S06]  /*0350*/  IMAD.HI.U32 R3, R3, R13, R2 ;  /* 0x0000000d03037227 */ /* 0x000fcc00078e0002 */
[----:B------:R-:W-:-:S04]  /*0360*/  IMAD.HI.U32 R3, R3, R4, RZ ;  /* 0x0000000403037227 */ /* 0x000fc800078e00ff */
[----:B------:R-:W-:-:S04]  /*0370*/  IMAD.MOV R6, RZ, RZ, -R3 ;  /* 0x000000ffff067224 */ /* 0x000fc800078e0a03 */
[----:B------:R-:W-:-:S05]  /*0380*/  IMAD R4, R11, R6, R4 ;  /* 0x000000060b047224 */ /* 0x000fca00078e0204 */
[----:B------:R-:W-:-:S13]  /*0390*/  ISETP.GE.U32.AND P0, PT, R4, R11, PT ;  /* 0x0000000b0400720c */ /* 0x000fda0003f06070 */
[----:B------:R-:W-:Y:S02]  /*03a0*/  @P0 IMAD.IADD R4, R4, 0x1, -R11 ;  /* 0x0000000104040824 */ /* 0x000fe400078e0a0b */
[----:B------:R-:W-:-:S03]  /*03b0*/  @P0 VIADD R3, R3, 0x1 ;  /* 0x0000000103030836 */ /* 0x000fc60000000000 */
[----:B------:R-:W-:-:S13]  /*03c0*/  ISETP.GE.U32.AND P1, PT, R4, R11, PT ;  /* 0x0000000b0400720c */ /* 0x000fda0003f26070 */
[----:B------:R-:W-:Y:S01]  /*03d0*/  @P1 VIADD R3, R3, 0x1 ;  /* 0x0000000103031836 */ /* 0x000fe20000000000 */
[----:B------:R-:W-:-:S05]  /*03e0*/  @!P2 LOP3.LUT R3, RZ, R11, RZ, 0x33, !PT ;  /* 0x0000000bff03a212 */ /* 0x000fca00078e33ff */
[----:B------:R-:W-:-:S07]  /*03f0*/  IMAD.MOV.U32 R6, RZ, RZ, R3 ;  /* 0x000000ffff067224 */ /* 0x000fce00078e0003 */
.L_x_0:
[----:B------:R-:W-:Y:S05]  /*0400*/  @P3 BRA `(.L_x_1) ;  /* 0x0000000000603947 */ /* 0x000fea0003800000 */
[----:B------:R-:W0:Y:S01]  /*0410*/  I2F.U32.RP R4, R6 ;  /* 0x0000000600047306 */ /* 0x000e220000209000 */
[----:B------:R-:W-:-:S07]  /*0420*/  IMAD.MOV R5, RZ, RZ, -R5 ;  /* 0x000000ffff057224 */ /* 0x000fce00078e0a05 */
[----:B0-----:R-:W0:Y:S02]  /*0430*/  MUFU.RCP R4, R4 ;  /* 0x0000000400047308 */ /* 0x001e240000001000 */
[----:B0-----:R-:W-:-:S06]  /*0440*/  VIADD R2, R4, 0xffffffe ;  /* 0x0ffffffe04027836 */ /* 0x001fcc0000000000 */
[----:B------:R0:W1:Y:S02]  /*0450*/  F2I.FTZ.U32.TRUNC.NTZ R3, R2 ;  /* 0x0000000200037305 */ /* 0x000064000021f000 */
[----:B0-----:R-:W-:Y:S02]  /*0460*/  IMAD.MOV.U32 R2, RZ, RZ, RZ ;  /* 0x000000ffff027224 */ /* 0x001fe400078e00ff */
[----:B-1----:R-:W-:-:S04]  /*0470*/  IMAD.MOV R7, RZ, RZ, -R3 ;  /* 0x000000ffff077224 */ /* 0x002fc800078e0a03 */
[----:B------:R-:W-:-:S04]  /*0480*/  IMAD R7, R7, R6, RZ ;  /* 0x0000000607077224 */ /* 0x000fc800078e02ff */
[----:B------:R-:W-:-:S04]  /*0490*/  IMAD.HI.U32 R8, R3, R7, R2 ;  /* 0x0000000703087227 */ /* 0x000fc800078e0002 */
[----:B------:R-:W-:-:S04]  /*04a0*/  IMAD R3, R9, R5, R0 ;  /* 0x0000000509037224 */ /* 0x000fc800078e0200 */
[----:B------:R-:W-:-:S04]  /*04b0*/  IMAD.HI.U32 R5, R8, R3, RZ ;  /* 0x0000000308057227 */ /* 0x000fc800078e00ff */
[----:B------:R-:W-:-:S04]  /*04c0*/  IMAD.MOV R4, RZ, RZ, -R5 ;  /* 0x000000ffff047224 */ /* 0x000fc800078e0a05 */
[----:B------:R-:W-:Y:S01]  /*04d0*/  IMAD R3, R6, R4, R3 ;  /* 0x0000000406037224 */ /* 0x000fe200078e0203 */
[----:B------:R-:W-:-:S04]  /*04e0*/  LOP3.LUT R4, RZ, R6, RZ, 0x33, !PT ;  /* 0x00000006ff047212 */ /* 0x000fc800078e33ff */
[----:B------:R-:W-:-:S13]  /*04f0*/  ISETP.GE.U32.AND P0, PT, R3, R6, PT ;  /* 0x000000060300720c */ /* 0x000fda0003f06070 */
[----:B------:R-:W-:Y:S02]  /*0500*/  @P0 IMAD.IADD R3, R3, 0x1, -R6 ;  /* 0x0000000103030824 */ /* 0x000fe400078e0a06 */
[----:B------:R-:W-:Y:S01]  /*0510*/  @P0 VIADD R5, R5, 0x1 ;  /* 0x0000000105050836 */ /* 0x000fe20000000000 */
[----:B------:R-:W-:Y:S02]  /*0520*/  ISETP.NE.U32.AND P0, PT, R6, RZ, PT ;  /* 0x000000ff0600720c */ /* 0x000fe40003f05070 */
[----:B------:R-:W-:-:S13]  /*0530*/  ISETP.GE.U32.AND P1, PT, R3, R6, PT ;  /* 0x000000060300720c */ /* 0x000fda0003f26070 */
[----:B------:R-:W-:-:S05]  /*0540*/  @P1 VIADD R5, R5, 0x1 ;  /* 0x0000000105051836 */ /* 0x000fca0000000000 */
[----:B------:R-:W-:-:S04]  /*0550*/  SEL R5, R4, R5, !P0 ;  /* 0x0000000504057207 */ /* 0x000fc80004000000 */
[----:B------:R-:W-:-:S05]  /*0560*/  LOP3.LUT R5, RZ, R5, RZ, 0x33, !PT ;  /* 0x00000005ff057212 */ /* 0x000fca00078e33ff */
[----:B------:R-:W-:Y:S01]  /*0570*/  IMAD.IADD R5, R5, 0x1, R11 ;  /* 0x0000000105057824 */ /* 0x000fe200078e020b */
[----:B------:R-:W-:Y:S06]  /*0580*/  BRA `(.L_x_2) ;  /* 0x0000000000547947 */ /* 0x000fec0003800000 */
.L_x_1:
[----:B------:R-:W0:Y:S01]  /*0590*/  I2F.U32.RP R4, R6 ;  /* 0x0000000600047306 */ /* 0x000e220000209000 */
[----:B------:R-:W-:-:S04]  /*05a0*/  IMAD.MOV R5, RZ, RZ, -R5 ;  /* 0x000000ffff057224 */ /* 0x000fc800078e0a05 */
        /* <DEDUP_REMOVED lines=18> */
[----:B------:R-:W-:-:S07]  /*06d0*/  SEL R5, R4, R3, !P0 ;  /* 0x0000000304057207 */ /* 0x000fce0004000000 */
.L_x_2:
[----:B------:R-:W-:Y:S01]  /*06e0*/  IMAD.SHL.U32 R3, R9, 0x10, RZ ;  /* 0x0000001009037824 */ /* 0x000fe200078e00ff */
[----:B------:R-:W0:Y:S01]  /*06f0*/  S2R R180, SR_TID.Y ;  /* 0x0000000000b47919 */ /* 0x000e220000002200 */
[----:B------:R-:W1:Y:S01]  /*0700*/  S2UR UR7, SR_CgaCtaId ;  /* 0x00000000000779c3 */ /* 0x000e620000008800 */
[----:B------:R-:W-:Y:S01]  /*0710*/  UMOV UR5, 0x400 ;  /* 0x0000040000057882 */ /* 0x000fe20000000000 */
[----:B------:R-:W-:Y:S01]  /*0720*/  IMAD.MOV R7, RZ, RZ, -R3 ;  /* 0x000000ffff077224 */ /* 0x000fe200078e0a03 */
[----:B------:R-:W-:Y:S01]  /*0730*/  CS2R R34, SRZ ;  /* 0x0000000000227805 */ /* 0x000fe2000001ff00 */
[----:B------:R-:W-:Y:S01]  /*0740*/  IMAD.MOV.U32 R181, RZ, RZ, RZ ;  /* 0x000000ffffb57224 */ /* 0x000fe200078e00ff */
[----:B------:R-:W-:Y:S01]  /*0750*/  CS2R R32, SRZ ;  /* 0x0000000000207805 */ /* 0x000fe2000001ff00 */
[----:B------:R-:W-:Y:S01]  /*0760*/  IMAD R7, R11, R7, R0 ;  /* 0x000000070b077224 */ /* 0x000fe200078e0200 */
[----:B------:R-:W-:Y:S01]  /*0770*/  CS2R R30, SRZ ;  /* 0x00000000001e7805 */ /* 0x000fe2000001ff00 */
[----:B------:R-:W2:Y:S01]  /*0780*/  S2R R0, SR_TID.X ;  /* 0x0000000000007919 */ /* 0x000ea20000002100 */
[----:B------:R-:W3:Y:S01]  /*0790*/  S2UR UR10, SR_SWINHI ;  /* 0x00000000000a79c3 */ /* 0x000ee20000002f00 */
[----:B------:R-:W-:Y:S01]  /*07a0*/  IMAD.HI.U32 R8, R8, R7, RZ ;  /* 0x0000000708087227 */ /* 0x000fe200078e00ff */
[----:B------:R-:W-:-:S02]  /*07b0*/  CS2R R28, SRZ ;  /* 0x00000000001c7805 */ /* 0x000fc4000001ff00 */
[----:B------:R-:W-:Y:S02]  /*07c0*/  CS2R R26, SRZ ;  /* 0x00000000001a7805 */ /* 0x000fe4000001ff00 */
[----:B------:R-:W-:Y:S01]  /*07d0*/  CS2R R24, SRZ ;  /* 0x0000000000187805 */ /* 0x000fe2000001ff00 */
[----:B------:R-:W-:Y:S01]  /*07e0*/  IMAD.MOV R8, RZ, RZ, -R8 ;  /* 0x000000ffff087224 */ /* 0x000fe200078e0a08 */
[----:B------:R-:W-:Y:S02]  /*07f0*/  CS2R R22, SRZ ;  /* 0x0000000000167805 */ /* 0x000fe4000001ff00 */
[----:B------:R-:W-:Y:S02]  /*0800*/  CS2R R20, SRZ ;  /* 0x0000000000147805 */ /* 0x000fe4000001ff00 */
[----:B------:R-:W-:Y:S01]  /*0810*/  CS2R R18, SRZ ;  /* 0x0000000000127805 */ /* 0x000fe2000001ff00 */
[----:B------:R-:W-:Y:S01]  /*0820*/  IMAD R7, R6, R8, R7 ;  /* 0x0000000806077224 */ /* 0x000fe200078e0207 */
[----:B------:R-:W-:-:S02]  /*0830*/  CS2R R16, SRZ ;  /* 0x0000000000107805 */ /* 0x000fc4000001ff00 */
[----:B------:R-:W-:Y:S02]  /*0840*/  CS2R R14, SRZ ;  /* 0x00000000000e7805 */ /* 0x000fe4000001ff00 */
[----:B------:R-:W-:Y:S02]  /*0850*/  CS2R R12, SRZ ;  /* 0x00000000000c7805 */ /* 0x000fe4000001ff00 */
[----:B------:R-:W-:Y:S02]  /*0860*/  CS2R R10, SRZ ;  /* 0x00000000000a7805 */ /* 0x000fe4000001ff00 */
[----:B------:R-:W-:Y:S01]  /*0870*/  ISETP.GE.U32.AND P1, PT, R7, R6, PT ;  /* 0x000000060700720c */ /* 0x000fe20003f26070 */
[----:B-1----:R-:W-:Y:S01]  /*0880*/  ULEA UR6, UR7, UR5, 0x18 ;  /* 0x0000000507067291 */ /* 0x002fe2000f8ec0ff */
[----:B------:R-:W-:Y:S02]  /*0890*/  CS2R R8, SRZ ;  /* 0x0000000000087805 */ /* 0x000fe4000001ff00 */
[----:B------:R-:W-:-:S02]  /*08a0*/  CS2R R162, SRZ ;  /* 0x0000000000a27805 */ /* 0x000fc4000001ff00 */
[----:B------:R-:W-:Y:S02]  /*08b0*/  CS2R R160, SRZ ;  /* 0x0000000000a07805 */ /* 0x000fe4000001ff00 */
[----:B------:R-:W-:Y:S02]  /*08c0*/  CS2R R102, SRZ ;  /* 0x0000000000667805 */ /* 0x000fe4000001ff00 */
[----:B------:R-:W-:Y:S02]  /*08d0*/  CS2R R100, SRZ ;  /* 0x0000000000647805 */ /* 0x000fe4000001ff00 */
[----:B------:R-:W-:Y:S01]  /*08e0*/  CS2R R114, SRZ ;  /* 0x0000000000727805 */ /* 0x000fe2000001ff00 */
[----:B0-----:R-:W-:Y:S01]  /*08f0*/  IMAD.SHL.U32 R189, R180, 0x1000, RZ ;  /* 0x00001000b4bd7824 */ /* 0x001fe200078e00ff */
[----:B------:R-:W-:Y:S01]  /*0900*/  CS2R R112, SRZ ;  /* 0x0000000000707805 */ /* 0x000fe2000001ff00 */
[----:B------:R-:W-:Y:S01]  /*0910*/  IMAD R2, R5, 0x4, R180 ;  /* 0x0000000405027824 */ /* 0x000fe200078e02b4 */
[----:B------:R-:W-:Y:S01]  /*0920*/  UMOV UR8, UR6 ;  /* 0x0000000600087c82 */ /* 0x000fe20008000000 */
[----:B---3--:R-:W-:Y:S01]  /*0930*/  UMOV UR9, UR10 ;  /* 0x0000000a00097c82 */ /* 0x008fe20008000000 */
[----:B------:R-:W-:Y:S01]  /*0940*/  CS2R R118, SRZ ;  /* 0x0000000000767805 */ /* 0x000fe2000001ff00 */
[----:B------:R-:W-:Y:S01]  /*0950*/  @P1 IMAD.IADD R7, R7, 0x1, -R6 ;  /* 0x0000000107071824 */ /* 0x000fe200078e0a06 */
[----:B------:R-:W-:Y:S01]  /*0960*/  CS2R R116, SRZ ;  /* 0x0000000000747805 */ /* 0x000fe2000001ff00 */
[----:B------:R-:W-:Y:S01]  /*0970*/  IMAD.SHL.U32 R2, R2, 0x100000, RZ ;  /* 0x0010000002027824 */ /* 0x000fe200078e00ff */
[----:B------:R-:W-:Y:S01]  /*0980*/  CS2R R122, SRZ ;  /* 0x00000000007a7805 */ /* 0x000fe2000001ff00 */
[C---:B--2---:R-:W-:Y:S01]  /*0990*/  IMAD.SHL.U32 R188, R0.reuse, 0x10, RZ ;  /* 0x0000001000bc7824 */ /* 0x044fe200078e00ff */
[----:B------:R-:W-:Y:S01]  /*09a0*/  ISETP.GE.U32.AND P1, PT, R7, R6, PT ;  /* 0x000000060700720c */ /* 0x000fe20003f26070 */
[C---:B------:R-:W-:Y:S01]  /*09b0*/  IMAD.SHL.U32 R183, R0.reuse, 0x20, RZ ;  /* 0x0000002000b77824 */ /* 0x040fe200078e00ff */
[----:B------:R-:W-:-:S02]  /*09c0*/  LOP3.LUT R182, R0, 0x70, RZ, 0xc0, !PT ;  /* 0x0000007000b67812 */ /* 0x000fc400078ec0ff */
[----:B------:R-:W-:Y:S02]  /*09d0*/  CS2R R120, SRZ ;  /* 0x0000000000787805 */ /* 0x000fe4000001ff00 */
[----:B------:R-:W-:Y:S02]  /*09e0*/  LOP3.LUT R189, R188, R189, RZ, 0xfc, !PT ;  /* 0x000000bdbcbd7212 */ /* 0x000fe400078efcff */
[----:B------:R-:W-:Y:S02]  /*09f0*/  CS2R R126, SRZ ;  /* 0x00000000007e7805 */ /* 0x000fe4000001ff00 */
[----:B------:R-:W-:Y:S02]  /*0a00*/  LOP3.LUT R5, R2, 0x1e0, R183, 0xf8, !PT ;  /* 0x000001e002057812 */ /* 0x000fe400078ef8b7 */
[----:B------:R-:W-:Y:S02]  /*0a10*/  CS2R R124, SRZ ;  /* 0x00000000007c7805 */ /* 0x000fe4000001ff00 */
[----:B------:R-:W-:-:S02]  /*0a20*/  CS2R R106, SRZ ;  /* 0x00000000006a7805 */ /* 0x000fc4000001ff00 */
[----:B------:R-:W-:Y:S02]  /*0a30*/  CS2R R104, SRZ ;  /* 0x0000000000687805 */ /* 0x000fe4000001ff00 */
[----:B------:R-:W-:Y:S01]  /*0a40*/  CS2R R110, SRZ ;  /* 0x00000000006e7805 */ /* 0x000fe2000001ff00 */
[----:B------:R-:W-:Y:S01]  /*0a50*/  IMAD.IADD R182, R182, 0x1, R5 ;  /* 0x00000001b6b67824 */ /* 0x000fe200078e0205 */
[----:B------:R-:W-:Y:S01]  /*0a60*/  CS2R R108, SRZ ;  /* 0x00000000006c7805 */ /* 0x000fe2000001ff00 */
[----:B------:R-:W-:Y:S01]  /*0a70*/  @P1 IMAD.IADD R7, R7, 0x1, -R6 ;  /* 0x0000000107071824 */ /* 0x000fe200078e0a06 */
[----:B------:R-:W-:Y:S02]  /*0a80*/  CS2R R130, SRZ ;  /* 0x0000000000827805 */ /* 0x000fe4000001ff00 */
[----:B------:R-:W-:Y:S02]  /*0a90*/  CS2R R128, SRZ ;  /* 0x0000000000807805 */ /* 0x000fe4000001ff00 */
[----:B------:R-:W-:-:S02]  /*0aa0*/  CS2R R134, SRZ ;  /* 0x0000000000867805 */ /* 0x000fc4000001ff00 */
[----:B------:R-:W-:Y:S02]  /*0ab0*/  CS2R R132, SRZ ;  /* 0x0000000000847805 */ /* 0x000fe4000001ff00 */
[----:B------:R-:W-:Y:S02]  /*0ac0*/  SEL R4, R4, R7, !P0 ;  /* 0x0000000704047207 */ /* 0x000fe40004000000 */
[----:B------:R-:W-:Y:S02]  /*0ad0*/  CS2R R6, SRZ ;  /* 0x0000000000067805 */ /* 0x000fe4000001ff00 */
[----:B------:R-:W-:Y:S02]  /*0ae0*/  IADD3 R200, P0, PT, R189, UR8, RZ ;  /* 0x00000008bdc87c10 */ /* 0x000fe4000ff1e0ff */
[----:B------:R-:W-:Y:S02]  /*0af0*/  CS2R R146, SRZ ;  /* 0x0000000000927805 */ /* 0x000fe4000001ff00 */
[----:B------:R-:W-:Y:S01]  /*0b00*/  CS2R R144, SRZ ;  /* 0x0000000000907805 */ /* 0x000fe2000001ff00 */
[----:B------:R-:W-:Y:S01]  /*0b10*/  IMAD.IADD R3, R3, 0x1, R4 ;  /* 0x0000000103037824 */ /* 0x000fe200078e0204 */
[C---:B------:R-:W-:Y:S01]  /*0b20*/  IADD3 R196, P1, PT, R200.reuse, 0x800, RZ ;  /* 0x00000800c8c47810 */ /* 0x040fe20007f3e0ff */
[----:B------:R-:W-:Y:S01]  /*0b30*/  IMAD.X R201, RZ, RZ, UR9, P0 ;  /* 0x00000009ffc97e24 */ /* 0x000fe200080e06ff */
[----:B------:R-:W-:-:S02]  /*0b40*/  IADD3 R198, P0, PT, R200, 0x400, RZ ;  /* 0x00000400c8c67810 */ /* 0x000fc40007f1e0ff */
[----:B------:R-:W-:Y:S02]  /*0b50*/  CS2R R4, SRZ ;  /* 0x0000000000047805 */ /* 0x000fe4000001ff00 */
[C---:B------:R-:W-:Y:S02]  /*0b60*/  IADD3 R194, P2, PT, R200.reuse, 0xc00, RZ ;  /* 0x00000c00c8c27810 */ /* 0x040fe40007f5e0ff */
[----:B------:R-:W-:Y:S02]  /*0b70*/  CS2R R150, SRZ ;  /* 0x0000000000967805 */ /* 0x000fe4000001ff00 */
[C---:B------:R-:W-:Y:S02]  /*0b80*/  IADD3 R192, P3, PT, R200.reuse, 0x200, RZ ;  /* 0x00000200c8c07810 */ /* 0x040fe40007f7e0ff */
[----:B------:R-:W-:Y:S02]  /*0b90*/  CS2R R148, SRZ ;  /* 0x0000000000947805 */ /* 0x000fe4000001ff00 */
[----:B------:R-:W-:-:S02]  /*0ba0*/  IADD3 R190, P4, PT, R200, 0x600, RZ ;  /* 0x00000600c8be7810 */ /* 0x000fc40007f9e0ff */
[----:B------:R-:W-:Y:S02]  /*0bb0*/  CS2R R154, SRZ ;  /* 0x00000000009a7805 */ /* 0x000fe4000001ff00 */
[----:B------:R-:W-:Y:S02]  /*0bc0*/  CS2R R152, SRZ ;  /* 0x0000000000987805 */ /* 0x000fe4000001ff00 */
[----:B------:R-:W-:Y:S02]  /*0bd0*/  CS2R R158, SRZ ;  /* 0x00000000009e7805 */ /* 0x000fe4000001ff00 */
[----:B------:R-:W-:Y:S02]  /*0be0*/  CS2R R156, SRZ ;  /* 0x00000000009c7805 */ /* 0x000fe4000001ff00 */
[----:B------:R-:W-:Y:S02]  /*0bf0*/  CS2R R138, SRZ ;  /* 0x00000000008a7805 */ /* 0x000fe4000001ff00 */
[----:B------:R-:W-:-:S02]  /*0c00*/  CS2R R136, SRZ ;  /* 0x0000000000887805 */ /* 0x000fc4000001ff00 */
        /* <DEDUP_REMOVED lines=17> */
[----:B------:R-:W-:Y:S01]  /*0d20*/  CS2R R54, SRZ ;  /* 0x0000000000367805 */ /* 0x000fe2000001ff00 */
[--C-:B------:R-:W-:Y:S01]  /*0d30*/  IMAD.X R199, RZ, RZ, R201.reuse, P0 ;  /* 0x000000ffffc77224 */ /* 0x100fe200000e06c9 */
[----:B------:R-:W0:Y:S01]  /*0d40*/  LDCU.64 UR12, c[0x0][0x358] ;  /* 0x00006b00ff0c77ac */ /* 0x000e220008000a00 */
[----:B------:R-:W-:-:S02]  /*0d50*/  IMAD.X R197, RZ, RZ, R201, P1 ;  /* 0x000000ffffc57224 */ /* 0x000fc400008e06c9 */
[--C-:B------:R-:W-:Y:S01]  /*0d60*/  IMAD.X R195, RZ, RZ, R201.reuse, P2 ;  /* 0x000000ffffc37224 */ /* 0x100fe200010e06c9 */
[----:B------:R-:W1:Y:S01]  /*0d70*/  LDCU.64 UR14, c[0x0][0x380] ;  /* 0x00007000ff0e77ac */ /* 0x000e620008000a00 */
[--C-:B------:R-:W-:Y:S02]  /*0d80*/  IMAD.X R193, RZ, RZ, R201.reuse, P3 ;  /* 0x000000ffffc17224 */ /* 0x100fe400018e06c9 */
[----:B------:R-:W-:Y:S01]  /*0d90*/  IMAD.X R191, RZ, RZ, R201, P4 ;  /* 0x000000ffffbf7224 */ /* 0x000fe200020e06c9 */
[----:B------:R-:W2:Y:S06]  /*0da0*/  LDCU.64 UR16, c[0x0][0x388] ;  /* 0x00007100ff1077ac */ /* 0x000eac0008000a00 */
.L_x_3:
[----:B------:R-:W-:Y:S01]  /*0db0*/  LOP3.LUT R57, R188, 0x700, RZ, 0xc0, !PT ;  /* 0x00000700bc397812 */ /* 0x000fe200078ec0ff */
[----:B------:R-:W-:Y:S01]  /*0dc0*/  IMAD.SHL.U32 R58, R0, 0x2, RZ ;  /* 0x00000002003a7824 */ /* 0x000fe200078e00ff */
[----:B------:R-:W-:Y:S01]  /*0dd0*/  LOP3.LUT R56, R183, 0xe0, RZ, 0xc0, !PT ;  /* 0x000000e0b7387812 */ /* 0x000fe200078ec0ff */
[----:B------:R-:W-:Y:S01]  /*0de0*/  BAR.SYNC.DEFER_BLOCKING 0x0 ;  /* 0x0000000000007b1d */ /* 0x000fe20000010000 */
[----:B-1----:R-:W-:Y:S01]  /*0df0*/  IADD3 R74, P0, PT, R182, UR14, RZ ;  /* 0x0000000eb64a7c10 */ /* 0x002fe2000ff1e0ff */
[----:B------:R-:W-:Y:S01]  /*0e00*/  IMAD R57, R180, 0x40000, R57 ;  /* 0x00040000b4397824 */ /* 0x000fe200078e0239 */
[----:B------:R-:W-:Y:S02]  /*0e10*/  LOP3.LUT R58, R58, 0x10, RZ, 0xc0, !PT ;  /* 0x000000103a3a7812 */ /* 0x000fe400078ec0ff */
[----:B------:R-:W-:Y:S02]  /*0e20*/  LEA.HI.X.SX32 R75, R182, UR15, 0x1, P0 ;  /* 0x0000000fb64b7c11 */ /* 0x000fe400080f0eff */
[----:B------:R-:W-:-:S03]  /*0e30*/  IADD3 R56, PT, PT, R58, R57, R56 ;  /* 0x000000393a387210 */ /* 0x000fc60007ffe038 */
[----:B0-----:R-:W3:Y:S02]  /*0e40*/  LDG.E.128.CONSTANT R84, desc[UR12][R74.64] ;  /* 0x0000000c4a547981 */ /* 0x001ee4000c1e9d00 */
[----:B------:R-:W-:Y:S02]  /*0e50*/  IMAD R56, R3, 0x100000, R56 ;  /* 0x0010000003387824 */ /* 0x000fe400078e0238 */
[----:B------:R-:W4:Y:S02]  /*0e60*/  LDG.E.128.CONSTANT R80, desc[UR12][R74.64+0x200] ;  /* 0x0002000c4a507981 */ /* 0x000f24000c1e9d00 */
[----:B------:R-:W-:Y:S02]  /*0e70*/  IMAD R60, R181, 0x400, R56 ;  /* 0x00000400b53c7824 */ /* 0x000fe400078e0238 */
[----:B------:R-:W5:Y:S03]  /*0e80*/  LDG.E.128.CONSTANT R76, desc[UR12][R74.64+0x40000] ;  /* 0x0400000c4a4c7981 */ /* 0x000f66000c1e9d00 */
[C---:B--2---:R-:W-:Y:S01]  /*0e90*/  IADD3 R168, P0, PT, R60.reuse, UR16, RZ ;  /* 0x000000103ca87c10 */ /* 0x044fe2000ff1e0ff */
[----:B------:R-:W2:Y:S03]  /*0ea0*/  LDG.E.128.CONSTANT R56, desc[UR12][R74.64+0x40200] ;  /* 0x0402000c4a387981 */ /* 0x000ea6000c1e9d00 */
[----:B------:R-:W-:Y:S01]  /*0eb0*/  LEA.HI.X.SX32 R169, R60, UR17, 0x1, P0 ;  /* 0x000000113ca97c11 */ /* 0x000fe200080f0eff */
[----:B------:R-:W2:Y:S04]  /*0ec0*/  LDG.E.128.CONSTANT R64, desc[UR12][R74.64+0x80200] ;  /* 0x0802000c4a407981 */ /* 0x000ea8000c1e9d00 */
[----:B------:R-:W2:Y:S04]  /*0ed0*/  LDG.E.128.CONSTANT R60, desc[UR12][R74.64+0x80000] ;  /* 0x0800000c4a3c7981 */ /* 0x000ea8000c1e9d00 */
[----:B------:R-:W2:Y:S04]  /*0ee0*/  LDG.E.128.CONSTANT R68, desc[UR12][R74.64+0xc0000] ;  /* 0x0c00000c4a447981 */ /* 0x000ea8000c1e9d00 */
[----:B------:R0:W2:Y:S04]  /*0ef0*/  LDG.E.128.CONSTANT R172, desc[UR12][R74.64+0xc0200] ;  /* 0x0c02000c4aac7981 */ /* 0x0000a8000c1e9d00 */
[----:B------:R-:W2:Y:S04]  /*0f00*/  LDG.E.128.CONSTANT R164, desc[UR12][R168.64] ;  /* 0x0000000ca8a47981 */ /* 0x000ea8000c1e9d00 */
[----:B------:R-:W2:Y:S01]  /*0f10*/  LDG.E.128.CONSTANT R176, desc[UR12][R168.64+0x200] ;  /* 0x0002000ca8b07981 */ /* 0x000ea2000c1e9d00 */
[----:B------:R-:W-:-:S04]  /*0f20*/  UIADD3 UR4, UPT, UPT, UR5, 0x4000, URZ ;  /* 0x0000400005047890 */ /* 0x000fc8000fffe0ff */
[----:B------:R-:W-:-:S07]  /*0f30*/  ULEA UR4, UR7, UR4, 0x18 ;  /* 0x0000000407047291 */ /* 0x000fce000f8ec0ff */
[----:B------:R-:W-:Y:S01]  /*0f40*/  UMOV UR8, UR4 ;  /* 0x0000000400087c82 */ /* 0x000fe20008000000 */
[----:B------:R-:W-:Y:S01]  /*0f50*/  UMOV UR9, UR10 ;  /* 0x0000000a00097c82 */ /* 0x000fe20008000000 */
[----:B------:R-:W-:-:S04]  /*0f60*/  IADD3 R72, P0, PT, R188, UR8, RZ ;  /* 0x00000008bc487c10 */ /* 0x000fc8000ff1e0ff */
[C---:B------:R-:W-:Y:S01]  /*0f70*/  IADD3 R184, P1, PT, R72.reuse, 0x800, RZ ;  /* 0x0000080048b87810 */ /* 0x040fe20007f3e0ff */
[----:B------:R-:W-:Y:S01]  /*0f80*/  IMAD.X R73, RZ, RZ, UR9, P0 ;  /* 0x00000009ff497e24 */ /* 0x000fe200080e06ff */
[----:B0-----:R-:W-:-:S03]  /*0f90*/  IADD3 R74, P2, PT, R72, 0xc00, RZ ;  /* 0x00000c00484a7810 */ /* 0x001fc60007f5e0ff */
[--C-:B------:R-:W-:Y:S02]  /*0fa0*/  IMAD.X R185, RZ, RZ, R73.reuse, P1 ;  /* 0x000000ffffb97224 */ /* 0x100fe400008e0649 */
[----:B------:R-:W-:-:S03]  /*0fb0*/  IMAD.X R75, RZ, RZ, R73, P2 ;  /* 0x000000ffff4b7224 */ /* 0x000fc600010e0649 */
[----:B------:R-:W-:Y:S02]  /*0fc0*/  MOV R184, R184 ;  /* 0x000000b800b87202 */ /* 0x000fe40000000f00 */
[----:B------:R-:W-:Y:S01]  /*0fd0*/  MOV R185, R74 ;  /* 0x0000004a00b97202 */ /* 0x000fe20000000f00 */
[----:B------:R-:W-:Y:S01]  /*0fe0*/  IMAD R74, R180, -0xc00, R189 ;  /* 0xfffff400b44a7824 */ /* 0x000fe200078e02bd */
[----:B------:R-:W-:-:S05]  /*0ff0*/  IADD3 R170, P0, PT, R72, 0x400, RZ ;  /* 0x0000040048aa7810 */ /* 0x000fca0007f1e0ff */
[----:B------:R-:W-:Y:S01]  /*1000*/  IMAD.X R171, RZ, RZ, R73, P0 ;  /* 0x000000ffffab7224 */ /* 0x000fe200000e0649 */
[----:B------:R-:W-:Y:S02]  /*1010*/  MOV R187, R72 ;  /* 0x0000004800bb7202 */ /* 0x000fe40000000f00 */
[----:B------:R-:W-:Y:S02]  /*1020*/  MOV R75, R198 ;  /* 0x000000c6004b7202 */ /* 0x000fe40000000f00 */
[----:B------:R-:W-:Y:S02]  /*1030*/  MOV R170, R170 ;  /* 0x000000aa00aa7202 */ /* 0x000fe40000000f00 */
[----:B------:R-:W-:Y:S01]  /*1040*/  MOV R186, R200 ;  /* 0x000000c800ba7202 */ /* 0x000fe20000000f00 */
[----:B------:R-:W-:Y:S02]  /*1050*/  VIADD R181, R181, 0x1 ;  /* 0x00000001b5b57836 */ /* 0x000fe40000000000 */
[----:B------:R-:W-:Y:S01]  /*1060*/  VIADD R182, R182, 0x400 ;  /* 0x00000400b6b67836 */ /* 0x000fe20000000000 */
[----:B---3--:R0:W-:Y:S04]  /*1070*/  STS.128 [R189+UR6], R84 ;  /* 0x00000054bd007988 */ /* 0x0081e80008000c06 */
[----:B----4-:R-:W-:Y:S04]  /*1080*/  STS.128 [R189+UR6+0x200], R80 ;  /* 0x00020050bd007988 */ /* 0x010fe80008000c06 */
[----:B-----5:R-:W-:Y:S04]  /*1090*/  STS.128 [R189+UR6+0x400], R76 ;  /* 0x0004004cbd007988 */ /* 0x020fe80008000c06 */
[----:B--2---:R-:W-:Y:S04]  /*10a0*/  STS.128 [R189+UR6+0x600], R56 ;  /* 0x00060038bd007988 */ /* 0x004fe80008000c06 */
[----:B------:R-:W-:Y:S04]  /*10b0*/  STS.128 [R189+UR6+0xa00], R64 ;  /* 0x000a0040bd007988 */ /* 0x000fe80008000c06 */
[----:B------:R-:W-:Y:S04]  /*10c0*/  STS.128 [R189+UR6+0x800], R60 ;  /* 0x0008003cbd007988 */ /* 0x000fe80008000c06 */
[----:B------:R-:W-:Y:S04]  /*10d0*/  STS.128 [R189+UR6+0xc00], R68 ;  /* 0x000c0044bd007988 */ /* 0x000fe80008000c06 */
[----:B------:R-:W-:Y:S04]  /*10e0*/  STS.128 [R189+UR6+0xe00], R172 ;  /* 0x000e00acbd007988 */ /* 0x000fe80008000c06 */
[----:B------:R-:W-:Y:S04]  /*10f0*/  STS.128 [R74+UR4], R164 ;  /* 0x000000a44a007988 */ /* 0x000fe80008000c04 */
[----:B------:R-:W-:Y:S01]  /*1100*/  STS.128 [R74+UR4+0x200], R176 ;  /* 0x000200b04a007988 */ /* 0x000fe20008000c04 */
[----:B------:R-:W-:Y:S06]  /*1110*/  BAR.SYNC.DEFER_BLOCKING 0x0 ;  /* 0x0000000000007b1d */ /* 0x000fec0000010000 */
[----:B------:R-:W-:Y:S04]  /*1120*/  LDSM.16.M88.4 R168, [R170] ;  /* 0x00000000aaa8783b */ /* 0x000fe80000000200 */
[----:B------:R1:W-:Y:S04]  /*1130*/  LDSM.16.M88.4 R56, [R184] ;  /* 0x00000000b838783b */ /* 0x0003e80000000200 */
[----:B------:R-:W-:Y:S04]  /*1140*/  LDSM.16.M88.4 R60, [R187] ;  /* 0x00000000bb3c783b */ /* 0x000fe80000000200 */
[----:B------:R-:W-:Y:S04]  /*1150*/  LDSM.16.M88.4 R64, [R185] ;  /* 0x00000000b940783b */ /* 0x000fe80000000200 */
[----:B------:R-:W2:Y:S01]  /*1160*/  LDSM.16.M88.4 R68, [R75] ;  /* 0x000000004b44783b */ /* 0x000ea20000000200 */
[----:B0-----:R-:W-:-:S03]  /*1170*/  MOV R84, R196 ;  /* 0x000000c400547202 */ /* 0x001fc60000000f00 */
[----:B------:R-:W0:Y:S04]  /*1180*/  LDSM.16.M88.4 R80, [R186] ;  /* 0x00000000ba50783b */ /* 0x000e280000000200 */
[----:B------:R-:W3:Y:S01]  /*1190*/  LDSM.16.M88.4 R84, [R84] ;  /* 0x000000005454783b */ /* 0x000ee20000000200 */
[----:B-1----:R-:W-:-:S06]  /*11a0*/  MOV R184, R194 ;  /* 0x000000c200b87202 */ /* 0x002fcc0000000f00 */
[----:B------:R-:W1:Y:S01]  /*11b0*/  LDSM.16.M88.4 R184, [R184] ;  /* 0x00000000b8b8783b */ /* 0x000e620000000200 */
[C---:B--2---:R-:W-:Y:S08]  /*11c0*/  IMMA.16832.S8.S8 R124, R68.reuse.ROW, R168.COL, R124 ;  /* 0x000000a8447c7237 */ /* 0x044ff00000405c7c */
[C---:B------:R-:W-:Y:S08]  /*11d0*/  IMMA.16832.S8.S8 R120, R68.reuse.ROW, R170.COL, R120 ;  /* 0x000000aa44787237 */ /* 0x040ff00000405c78 */
[C---:B------:R-:W-:Y:S08]  /*11e0*/  IMMA.16832.S8.S8 R116, R68.reuse.ROW, R56.COL, R116 ;  /* 0x0000003844747237 */ /* 0x040ff00000405c74 */
[C---:B------:R-:W-:Y:S08]  /*11f0*/  IMMA.16832.S8.S8 R112, R68.reuse.ROW, R58.COL, R112 ;  /* 0x0000003a44707237 */ /* 0x040ff00000405c70 */
[C---:B------:R-:W-:Y:S08]  /*1200*/  IMMA.16832.S8.S8 R108, R68.reuse.ROW, R60.COL, R108 ;  /* 0x0000003c446c7237 */ /* 0x040ff00000405c6c */
[C---:B------:R-:W-:Y:S08]  /*1210*/  IMMA.16832.S8.S8 R104, R68.reuse.ROW, R62.COL, R104 ;  /* 0x0000003e44687237 */ /* 0x040ff00000405c68 */
[C---:B------:R-:W-:Y:S08]  /*1220*/  IMMA.16832.S8.S8 R100, R68.reuse.ROW, R64.COL, R100 ;  /* 0x0000004044647237 */ /* 0x040ff00000405c64 */
[----:B------:R-:W-:Y:S01]  /*1230*/  IMMA.16832.S8.S8 R160, R68.ROW, R66.COL, R160 ;  /* 0x0000004244a07237 */ /* 0x000fe20000405ca0 */
[----:B------:R-:W-:-:S05]  /*1240*/  IADD3 R68, P0, PT, R200, 0xa00, RZ ;  /* 0x00000a00c8447810 */ /* 0x000fca0007f1e0ff */
[----:B------:R-:W-:Y:S01]  /*1250*/  IMAD.X R69, RZ, RZ, R201, P0 ;  /* 0x000000ffff457224 */ /* 0x000fe200000e06c9 */
[----:B------:R-:W-:-:S05]  /*1260*/  IADD3 R70, P0, PT, R72, 0x200, RZ ;  /* 0x0000020048467810 */ /* 0x000fca0007f1e0ff */
[--C-:B------:R-:W-:Y:S01]  /*1270*/  IMAD.X R71, RZ, RZ, R73.reuse, P0 ;  /* 0x000000ffff477224 */ /* 0x100fe200000e0649 */
[C---:B------:R-:W-:Y:S02]  /*1280*/  IADD3 R74, P0, PT, R72.reuse, 0xa00, RZ ;  /* 0x00000a00484a7810 */ /* 0x040fe40007f1e0ff */
[----:B------:R-:W-:Y:S02]  /*1290*/  MOV R176, R68 ;  /* 0x0000004400b07202 */ /* 0x000fe40000000f00 */
[C---:B------:R-:W-:Y:S01]  /*12a0*/  IADD3 R68, P1, PT, R72.reuse, 0x600, RZ ;  /* 0x0000060048447810 */ /* 0x040fe20007f3e0ff */
[--C-:B------:R-:W-:Y:S01]  /*12b0*/  IMAD.X R75, RZ, RZ, R73.reuse, P0 ;  /* 0x000000ffff4b7224 */ /* 0x100fe200000e0649 */
[----:B------:R-:W-:Y:S02]  /*12c0*/  IADD3 R72, P2, PT, R72, 0xe00, RZ ;  /* 0x00000e0048487810 */ /* 0x000fe40007f5e0ff */
[----:B------:R-:W-:Y:S01]  /*12d0*/  IADD3 R202, P0, PT, R200, 0xe00, RZ ;  /* 0x00000e00c8ca7810 */ /* 0x000fe20007f1e0ff */
[--C-:B------:R-:W-:Y:S01]  /*12e0*/  IMAD.X R69, RZ, RZ, R73.reuse, P1 ;  /* 0x000000ffff457224 */ /* 0x100fe200008e0649 */
[----:B0-----:R-:W-:Y:S01]  /*12f0*/  IMMA.16832.S8.S8 R156, R80.ROW, R168.COL, R156 ;  /* 0x000000a8509c7237 */ /* 0x001fe20000405c9c */
[----:B------:R-:W-:Y:S01]  /*1300*/  IMAD.X R73, RZ, RZ, R73, P2 ;  /* 0x000000ffff497224 */ /* 0x000fe200010e0649 */
[----:B------:R-:W-:Y:S01]  /*1310*/  MOV R76, R70 ;  /* 0x00000046004c7202 */ /* 0x000fe20000000f00 */
[----:B------:R-:W-:Y:S01]  /*1320*/  IMAD.X R203, RZ, RZ, R201, P0 ;  /* 0x000000ffffcb7224 */ /* 0x000fe200000e06c9 */
[----:B------:R-:W-:Y:S01]  /*1330*/  MOV R68, R68 ;  /* 0x0000004400447202 */ /* 0x000fe20000000f00 */
[----:B------:R-:W-:Y:S01]  /*1340*/  LDSM.16.M88.4 R176, [R176] ;  /* 0x00000000b0b0783b */ /* 0x000fe20000000200 */
[----:B------:R-:W-:-:S02]  /*1350*/  MOV R74, R74 ;  /* 0x0000004a004a7202 */ /* 0x000fc40000000f00 */
[C---:B------:R-:W-:Y:S01]  /*1360*/  IMMA.16832.S8.S8 R152, R80.reuse.ROW, R170.COL, R152 ;  /* 0x000000aa50987237 */ /* 0x040fe20000405c98 */
[----:B------:R-:W-:Y:S01]  /*1370*/  MOV R172, R192 ;  /* 0x000000c000ac7202 */ /* 0x000fe20000000f00 */
[----:B------:R-:W0:Y:S01]  /*1380*/  LDSM.16.M88.4 R68, [R68] ;  /* 0x000000004444783b */ /* 0x000e220000000200 */
[----:B------:R-:W-:Y:S02]  /*1390*/  MOV R164, R190 ;  /* 0x000000be00a47202 */ /* 0x000fe40000000f00 */
[----:B------:R-:W-:Y:S01]  /*13a0*/  MOV R202, R202 ;  /* 0x000000ca00ca7202 */ /* 0x000fe20000000f00 */
[----:B------:R-:W-:Y:S02]  /*13b0*/  LDSM.16.M88.4 R76, [R76] ;  /* 0x000000004c4c783b */ /* 0x000fe40000000200 */
[C---:B------:R-:W-:Y:S02]  /*13c0*/  IMMA.16832.S8.S8 R148, R80.reuse.ROW, R56.COL, R148 ;  /* 0x0000003850947237 */ /* 0x040fe40000405c94 */
[----:B------:R-:W-:Y:S04]  /*13d0*/  LDSM.16.M88.4 R172, [R172] ;  /* 0x00000000acac783b */ /* 0x000fe80000000200 */
[----:B------:R-:W-:Y:S02]  /*13e0*/  LDSM.16.M88.4 R164, [R164] ;  /* 0x00000000a4a4783b */ /* 0x000fe40000000200 */
[C---:B------:R-:W-:Y:S08]  /*13f0*/  IMMA.16832.S8.S8 R144, R80.reuse.ROW, R58.COL, R144 ;  /* 0x0000003a50907237 */ /* 0x040ff00000405c90 */
[C---:B------:R-:W-:Y:S08]  /*1400*/  IMMA.16832.S8.S8 R140, R80.reuse.ROW, R60.COL, R140 ;  /* 0x0000003c508c7237 */ /* 0x040ff00000405c8c */
[C---:B------:R-:W-:Y:S08]  /*1410*/  IMMA.16832.S8.S8 R136, R80.reuse.ROW, R62.COL, R136 ;  /* 0x0000003e50887237 */ /* 0x040ff00000405c88 */
[C---:B------:R-:W-:Y:S08]  /*1420*/  IMMA.16832.S8.S8 R132, R80.reuse.ROW, R64.COL, R132 ;  /* 0x0000004050847237 */ /* 0x040ff00000405c84 */
[----:B------:R-:W-:Y:S01]  /*1430*/  IMMA.16832.S8.S8 R128, R80.ROW, R66.COL, R128 ;  /* 0x0000004250807237 */ /* 0x000fe20000405c80 */
[----:B------:R-:W-:-:S02]  /*1440*/  MOV R80, R72 ;  /* 0x0000004800507202 */ /* 0x000fc40000000f00 */
[----:B------:R-:W2:Y:S04]  /*1450*/  LDSM.16.M88.4 R72, [R74] ;  /* 0x000000004a48783b */ /* 0x000ea80000000200 */
[----:B------:R-:W4:Y:S01]  /*1460*/  LDSM.16.M88.4 R80, [R80] ;  /* 0x000000005050783b */ /* 0x000f220000000200 */
[C---:B---3--:R-:W-:Y:S08]  /*1470*/  IMMA.16832.S8.S8 R12, R84.reuse.ROW, R168.COL, R12 ;  /* 0x000000a8540c7237 */ /* 0x048ff00000405c0c */
[C---:B------:R-:W-:Y:S08]  /*1480*/  IMMA.16832.S8.S8 R16, R84.reuse.ROW, R170.COL, R16 ;  /* 0x000000aa54107237 */ /* 0x040ff00000405c10 */
[C---:B------:R-:W-:Y:S08]  /*1490*/  IMMA.16832.S8.S8 R20, R84.reuse.ROW, R56.COL, R20 ;  /* 0x0000003854147237 */ /* 0x040ff00000405c14 */
[C---:B------:R-:W-:Y:S08]  /*14a0*/  IMMA.16832.S8.S8 R24, R84.reuse.ROW, R58.COL, R24 ;  /* 0x0000003a54187237 */ /* 0x040ff00000405c18 */
[C---:B------:R-:W-:Y:S08]  /*14b0*/  IMMA.16832.S8.S8 R4, R84.reuse.ROW, R60.COL, R4 ;  /* 0x0000003c54047237 */ /* 0x040ff00000405c04 */
[C---:B------:R-:W-:Y:S08]  /*14c0*/  IMMA.16832.S8.S8 R8, R84.reuse.ROW, R62.COL, R8 ;  /* 0x0000003e54087237 */ /* 0x040ff00000405c08 */
[C---:B------:R-:W-:Y:S08]  /*14d0*/  IMMA.16832.S8.S8 R28, R84.reuse.ROW, R64.COL, R28 ;  /* 0x00000040541c7237 */ /* 0x040ff00000405c1c */
[----:B------:R-:W-:Y:S01]  /*14e0*/  IMMA.16832.S8.S8 R32, R84.ROW, R66.COL, R32 ;  /* 0x0000004254207237 */ /* 0x000fe20000405c20 */
[----:B------:R-:W3:Y:S07]  /*14f0*/  LDSM.16.M88.4 R84, [R202] ;  /* 0x00000000ca54783b */ /* 0x000eee0000000200 */
[C---:B-1----:R-:W-:Y:S08]  /*1500*/  IMMA.16832.S8.S8 R96, R184.reuse.ROW, R168.COL, R96 ;  /* 0x000000a8b8607237 */ /* 0x042ff00000405c60 */
[C---:B------:R-:W-:Y:S08]  /*1510*/  IMMA.16832.S8.S8 R92, R184.reuse.ROW, R170.COL, R92 ;  /* 0x000000aab85c7237 */ /* 0x040ff00000405c5c */
[C---:B------:R-:W-:Y:S08]  /*1520*/  IMMA.16832.S8.S8 R88, R184.reuse.ROW, R56.COL, R88 ;  /* 0x00000038b8587237 */ /* 0x040ff00000405c58 */
[C---:B------:R-:W-:Y:S08]  /*1530*/  IMMA.16832.S8.S8 R44, R184.reuse.ROW, R58.COL, R44 ;  /* 0x0000003ab82c7237 */ /* 0x040ff00000405c2c */
[C---:B------:R-:W-:Y:S08]  /*1540*/  IMMA.16832.S8.S8 R36, R184.reuse.ROW, R60.COL, R36 ;  /* 0x0000003cb8247237 */ /* 0x040ff00000405c24 */
[C---:B------:R-:W-:Y:S08]  /*1550*/  IMMA.16832.S8.S8 R40, R184.reuse.ROW, R62.COL, R40 ;  /* 0x0000003eb8287237 */ /* 0x040ff00000405c28 */
[C---:B------:R-:W-:Y:S08]  /*1560*/  IMMA.16832.S8.S8 R48, R184.reuse.ROW, R64.COL, R48 ;  /* 0x00000040b8307237 */ /* 0x040ff00000405c30 */
[----:B------:R-:W-:Y:S01]  /*1570*/  IMMA.16832.S8.S8 R52, R184.ROW, R66.COL, R52 ;  /* 0x00000042b8347237 */ /* 0x000fe20000405c34 */
[----:B------:R-:W-:-:S07]  /*1580*/  ISETP.NE.AND P0, PT, R181, 0x100, PT ;  /* 0x00000100b500780c */ /* 0x000fce0003f05270 */
[C---:B0-----:R-:W-:Y:S08]  /*1590*/  IMMA.16832.S8.S8 R12, R176.reuse.ROW, R68.COL, R12 ;  /* 0x00000044b00c7237 */ /* 0x041ff00000405c0c */
[C---:B------:R-:W-:Y:S08]  /*15a0*/  IMMA.16832.S8.S8 R16, R176.reuse.ROW, R70.COL, R16 ;  /* 0x00000046b0107237 */ /* 0x040ff00000405c10 */
[C---:B--2---:R-:W-:Y:S08]  /*15b0*/  IMMA.16832.S8.S8 R20, R176.reuse.ROW, R72.COL, R20 ;  /* 0x00000048b0147237 */ /* 0x044ff00000405c14 */
[C---:B------:R-:W-:Y:S08]  /*15c0*/  IMMA.16832.S8.S8 R24, R176.reuse.ROW, R74.COL, R24 ;  /* 0x0000004ab0187237 */ /* 0x040ff00000405c18 */
[C---:B------:R-:W-:Y:S08]  /*15d0*/  IMMA.16832.S8.S8 R4, R176.reuse.ROW, R76.COL, R4 ;  /* 0x0000004cb0047237 */ /* 0x040ff00000405c04 */
[C---:B------:R-:W-:Y:S08]  /*15e0*/  IMMA.16832.S8.S8 R8, R176.reuse.ROW, R78.COL, R8 ;  /* 0x0000004eb0087237 */ /* 0x040ff00000405c08 */
[C---:B----4-:R-:W-:Y:S08]  /*15f0*/  IMMA.16832.S8.S8 R28, R176.reuse.ROW, R80.COL, R28 ;  /* 0x00000050b01c7237 */ /* 0x050ff00000405c1c */
[----:B------:R-:W-:Y:S08]  /*1600*/  IMMA.16832.S8.S8 R32, R176.ROW, R82.COL, R32 ;  /* 0x00000052b0207237 */ /* 0x000ff00000405c20 */
[C---:B------:R-:W-:Y:S08]  /*1610*/  IMMA.16832.S8.S8 R156, R172.reuse.ROW, R68.COL, R156 ;  /* 0x00000044ac9c7237 */ /* 0x040ff00000405c9c */
[C---:B------:R-:W-:Y:S08]  /*1620*/  IMMA.16832.S8.S8 R152, R172.reuse.ROW, R70.COL, R152 ;  /* 0x00000046ac987237 */ /* 0x040ff00000405c98 */
[C---:B------:R-:W-:Y:S08]  /*1630*/  IMMA.16832.S8.S8 R148, R172.reuse.ROW, R72.COL, R148 ;  /* 0x00000048ac947237 */ /* 0x040ff00000405c94 */
[C---:B------:R-:W-:Y:S08]  /*1640*/  IMMA.16832.S8.S8 R144, R172.reuse.ROW, R74.COL, R144 ;  /* 0x0000004aac907237 */ /* 0x040ff00000405c90 */
[C---:B------:R-:W-:Y:S08]  /*1650*/  IMMA.16832.S8.S8 R140, R172.reuse.ROW, R76.COL, R140 ;  /* 0x0000004cac8c7237 */ /* 0x040ff00000405c8c */
[C---:B------:R-:W-:Y:S08]  /*1660*/  IMMA.16832.S8.S8 R136, R172.reuse.ROW, R78.COL, R136 ;  /* 0x0000004eac887237 */ /* 0x040ff00000405c88 */
[C---:B------:R-:W-:Y:S08]  /*1670*/  IMMA.16832.S8.S8 R132, R172.reuse.ROW, R80.COL, R132 ;  /* 0x00000050ac847237 */ /* 0x040ff00000405c84 */
        /* <DEDUP_REMOVED lines=17> */
[----:B------:R-:W-:-:S04]  /*1790*/  NOP ;  /* 0x0000000000007918 */ /* 0x000fc80000000000 */
[----:B------:R-:W-:-:S15]  /*17a0*/  @P0 BRA `(.L_x_3) ;  /* 0xfffffff400800947 */ /* 0x000fde000383ffff */
[----:B------:R-:W0:Y:S01]  /*17b0*/  S2R R57, SR_TID.X ;  /* 0x0000000000397919 */ /* 0x000e220000002100 */
[----:B------:R-:W-:Y:S01]  /*17c0*/  IMAD.SHL.U32 R56, R0, 0x4, RZ ;  /* 0x0000000400387824 */ /* 0x000fe200078e00ff */
[----:B------:R-:W1:Y:S01]  /*17d0*/  LDCU.64 UR4, c[0x0][0x390] ;  /* 0x00007200ff0477ac */ /* 0x000e620008000a00 */
[----:B------:R-:W-:-:S03]  /*17e0*/  IMAD R0, R3, 0x400, R2 ;  /* 0x0000040003007824 */ /* 0x000fc600078e0202 */
[----:B------:R-:W-:Y:S01]  /*17f0*/  LOP3.LUT R56, R56, 0x1f0, RZ, 0xc0, !PT ;  /* 0x000001f038387812 */ /* 0x000fe200078ec0ff */
[C---:B------:R-:W-:Y:S02]  /*1800*/  VIADD R58, R0.reuse, 0x300 ;  /* 0x00000300003a7836 */ /* 0x040fe40000000000 */
[----:B------:R-:W-:Y:S02]  /*1810*/  VIADD R2, R0, 0x100 ;  /* 0x0000010000027836 */ /* 0x000fe40000000000 */
[----:B0-----:R-:W-:-:S05]  /*1820*/  IMAD.SHL.U32 R57, R57, 0x2, RZ ;  /* 0x0000000239397824 */ /* 0x001fca00078e00ff */
[----:B------:R-:W-:Y:S01]  /*1830*/  LOP3.LUT R79, R56, 0x6, R57, 0xf8, !PT ;  /* 0x00000006384f7812 */ /* 0x000fe200078ef839 */
[----:B------:R-:W-:-:S03]  /*1840*/  VIADD R56, R0, 0x200 ;  /* 0x0000020000387836 */ /* 0x000fc60000000000 */
[C---:B------:R-:W-:Y:S02]  /*1850*/  IADD3 R61, P3, PT, R79.reuse, R58, RZ ;  /* 0x0000003a4f3d7210 */ /* 0x040fe40007f7e0ff */
[C---:B------:R-:W-:Y:S02]  /*1860*/  IADD3 R59, P2, PT, R79.reuse, R56, RZ ;  /* 0x000000384f3b7210 */ /* 0x040fe40007f5e0ff */
[----:B------:R-:W-:Y:S02]  /*1870*/  IADD3 R57, P1, PT, R79, R2, RZ ;  /* 0x000000024f397210 */ /* 0x000fe40007f3e0ff */
[----:B------:R-:W-:Y:S02]  /*1880*/  LEA.HI.X.SX32 R62, R58, RZ, 0x1, P3 ;  /* 0x000000ff3a3e7211 */ /* 0x000fe400018f0eff */
[----:B------:R-:W-:Y:S02]  /*1890*/  IADD3 R3, P0, PT, R0, R79, RZ ;  /* 0x0000004f00037210 */ /* 0x000fe40007f1e0ff */
[----:B------:R-:W-:-:S02]  /*18a0*/  LEA.HI.X.SX32 R64, R56, RZ, 0x1, P2 ;  /* 0x000000ff38407211 */ /* 0x000fc400010f0eff */
[----:B-1----:R-:W-:Y:S02]  /*18b0*/  LEA R60, P3, R61, UR4, 0x2 ;  /* 0x000000043d3c7c11 */ /* 0x002fe4000f8610ff */
[----:B------:R-:W-:Y:S02]  /*18c0*/  LEA.HI.X.SX32 R66, R2, RZ, 0x1, P1 ;  /* 0x000000ff02427211 */ /* 0x000fe400008f0eff */
[----:B------:R-:W-:Y:S02]  /*18d0*/  LEA R58, P2, R59, UR4, 0x2 ;  /* 0x000000043b3a7c11 */ /* 0x000fe4000f8410ff */
[----:B------:R-:W-:Y:S02]  /*18e0*/  LEA R56, P1, R57, UR4, 0x2 ;  /* 0x0000000439387c11 */ /* 0x000fe4000f8210ff */
[C---:B------:R-:W-:Y:S02]  /*18f0*/  LEA.HI.X.SX32 R68, R0.reuse, RZ, 0x1, P0 ;  /* 0x000000ff00447211 */ /* 0x040fe400000f0eff */
[----:B------:R-:W-:Y:S01]  /*1900*/  LEA.HI.X R61, R61, UR5, R62, 0x2, P3 ;  /* 0x000000053d3d7c11 */ /* 0x000fe200098f143e */
[----:B------:R-:W-:Y:S01]  /*1910*/  VIADD R62, R0, 0x40000 ;  /* 0x00040000003e7836 */ /* 0x000fe20000000000 */
[----:B------:R-:W-:-:S02]  /*1920*/  LEA R2, P0, R3, UR4, 0x2 ;  /* 0x0000000403027c11 */ /* 0x000fc4000f8010ff */
[----:B------:R-:W-:Y:S01]  /*1930*/  LEA.HI.X R59, R59, UR5, R64, 0x2, P2 ;  /* 0x000000053b3b7c11 */ /* 0x000fe200090f1440 */
[C---:B------:R-:W-:Y:S01]  /*1940*/  VIADD R64, R0.reuse, 0x40100 ;  /* 0x0004010000407836 */ /* 0x040fe20000000000 */
[----:B------:R-:W-:Y:S01]  /*1950*/  LEA.HI.X R57, R57, UR5, R66, 0x2, P1 ;  /* 0x0000000539397c11 */ /* 0x000fe200088f1442 */
[C---:B------:R-:W-:Y:S01]  /*1960*/  VIADD R66, R0.reuse, 0x40200 ;  /* 0x0004020000427836 */ /* 0x040fe20000000000 */
[----:B------:R-:W-:Y:S01]  /*1970*/  LEA.HI.X R3, R3, UR5, R68, 0x2, P0 ;  /* 0x0000000503037c11 */ /* 0x000fe200080f1444 */
[----:B------:R-:W-:Y:S01]  /*1980*/  VIADD R68, R0, 0x40300 ;  /* 0x0004030000447836 */ /* 0x000fe20000000000 */
[C---:B------:R-:W-:Y:S02]  /*1990*/  IADD3 R63, P0, PT, R79.reuse, R62, RZ ;  /* 0x0000003e4f3f7210 */ /* 0x040fe40007f1e0ff */
[C---:B------:R-:W-:Y:S01]  /*19a0*/  IADD3 R65, P1, PT, R79.reuse, R64, RZ ;  /* 0x000000404f417210 */ /* 0x040fe20007f3e0ff */
[----:B------:R-:W-:Y:S01]  /*19b0*/  STG.E desc[UR12][R2.64], R140 ;  /* 0x0000008c02007986 */ /* 0x000fe2000c10190c */
[----:B------:R-:W-:-:S02]  /*19c0*/  IADD3 R67, P2, PT, R79, R66, RZ ;  /* 0x000000424f437210 */ /* 0x000fc40007f5e0ff */
[----:B------:R-:W-:Y:S01]  /*19d0*/  LEA.HI.X.SX32 R76, R62, RZ, 0x1, P0 ;  /* 0x000000ff3e4c7211 */ /* 0x000fe200000f0eff */
[----:B------:R-:W-:Y:S01]  /*19e0*/  STG.E desc[UR12][R2.64+0x4], R141 ;  /* 0x0000048d02007986 */ /* 0x000fe2000c10190c */
[----:B------:R-:W-:Y:S02]  /*19f0*/  IADD3 R69, P3, PT, R79, R68, RZ ;  /* 0x000000444f457210 */ /* 0x000fe40007f7e0ff */
[----:B------:R-:W-:Y:S01]  /*1a00*/  LEA.HI.X.SX32 R74, R64, RZ, 0x1, P1 ;  /* 0x000000ff404a7211 */ /* 0x000fe200008f0eff */
[----:B------:R-:W-:Y:S01]  /*1a10*/  STG.E desc[UR12][R2.64+0x200], R142 ;  /* 0x0002008e02007986 */ /* 0x000fe2000c10190c */
[----:B------:R-:W-:Y:S02]  /*1a20*/  LEA R62, P0, R63, UR4, 0x2 ;  /* 0x000000043f3e7c11 */ /* 0x000fe4000f8010ff */
[----:B------:R-:W-:Y:S01]  /*1a30*/  LEA.HI.X.SX32 R72, R66, RZ, 0x1, P2 ;  /* 0x000000ff42487211 */ /* 0x000fe200010f0eff */
[----:B------:R-:W-:Y:S01]  /*1a40*/  STG.E desc[UR12][R2.64+0x204], R143 ;  /* 0x0002048f02007986 */ /* 0x000fe2000c10190c */
[----:B------:R-:W-:-:S02]  /*1a50*/  LEA R64, P1, R65, UR4, 0x2 ;  /* 0x0000000441407c11 */ /* 0x000fc4000f8210ff */
[----:B------:R-:W-:Y:S01]  /*1a60*/  LEA R66, P2, R67, UR4, 0x2 ;  /* 0x0000000443427c11 */ /* 0x000fe2000f8410ff */
[----:B------:R-:W-:Y:S01]  /*1a70*/  STG.E desc[UR12][R2.64+0x20], R136 ;  /* 0x0000208802007986 */ /* 0x000fe2000c10190c */
[----:B------:R-:W-:Y:S02]  /*1a80*/  LEA.HI.X.SX32 R70, R68, RZ, 0x1, P3 ;  /* 0x000000ff44467211 */ /* 0x000fe400018f0eff */
[----:B------:R-:W-:Y:S01]  /*1a90*/  LEA.HI.X R63, R63, UR5, R76, 0x2, P0 ;  /* 0x000000053f3f7c11 */ /* 0x000fe200080f144c */
[C---:B------:R-:W-:Y:S01]  /*1aa0*/  VIADD R76, R0.reuse, 0x80300 ;  /* 0x00080300004c7836 */ /* 0x040fe20000000000 */
[----:B------:R-:W-:Y:S01]  /*1ab0*/  LEA R68, P3, R69, UR4, 0x2 ;  /* 0x0000000445447c11 */ /* 0x000fe2000f8610ff */
[----:B------:R-:W-:Y:S01]  /*1ac0*/  STG.E desc[UR12][R2.64+0x24], R137 ;  /* 0x0000248902007986 */ /* 0x000fe2000c10190c */
[----:B------:R-:W-:Y:S01]  /*1ad0*/  LEA.HI.X R65, R65, UR5, R74, 0x2, P1 ;  /* 0x0000000541417c11 */ /* 0x000fe200088f144a */
[C---:B------:R-:W-:Y:S01]  /*1ae0*/  VIADD R74, R0.reuse, 0x80200 ;  /* 0x00080200004a7836 */ /* 0x040fe20000000000 */
[----:B------:R-:W-:Y:S01]  /*1af0*/  LEA.HI.X R67, R67, UR5, R72, 0x2, P2 ;  /* 0x0000000543437c11 */ /* 0x000fe200090f1448 */
[C---:B------:R-:W-:Y:S01]  /*1b00*/  VIADD R72, R0.reuse, 0x80100 ;  /* 0x0008010000487836 */ /* 0x040fe20000000000 */
[----:B------:R-:W-:Y:S01]  /*1b10*/  LEA.HI.X R69, R69, UR5, R70, 0x2, P3 ;  /* 0x0000000545457c11 */ /* 0x000fe200098f1446 */
[----:B------:R-:W-:Y:S01]  /*1b20*/  VIADD R70, R0, 0x80000 ;  /* 0x0008000000467836 */ /* 0x000fe20000000000 */
[C---:B------:R-:W-:Y:S01]  /*1b30*/  IADD3 R77, P3, PT, R79.reuse, R76, RZ ;  /* 0x0000004c4f4d7210 */ /* 0x040fe20007f7e0ff */
[----:B------:R-:W-:Y:S01]  /*1b40*/  STG.E desc[UR12][R2.64+0x220], R138 ;  /* 0x0002208a02007986 */ /* 0x000fe2000c10190c */
[----:B------:R-:W-:-:S02]  /*1b50*/  IADD3 R75, P2, PT, R79, R74, RZ ;  /* 0x0000004a4f4b7210 */ /* 0x000fc40007f5e0ff */
[C---:B------:R-:W-:Y:S01]  /*1b60*/  IADD3 R73, P1, PT, R79.reuse, R72, RZ ;  /* 0x000000484f497210 */ /* 0x040fe20007f3e0ff */
[----:B------:R-:W-:Y:S01]  /*1b70*/  STG.E desc[UR12][R2.64+0x224], R139 ;  /* 0x0002248b02007986 */ /* 0x000fe2000c10190c */
[----:B------:R-:W-:Y:S02]  /*1b80*/  LEA.HI.X.SX32 R78, R76, RZ, 0x1, P3 ;  /* 0x000000ff4c4e7211 */ /* 0x000fe400018f0eff */
[----:B------:R-:W-:Y:S01]  /*1b90*/  IADD3 R71, P0, PT, R79, R70, RZ ;  /* 0x000000464f477210 */ /* 0x000fe20007f1e0ff */
[----:B------:R-:W-:Y:S01]  /*1ba0*/  STG.E desc[UR12][R2.64+0x400], R156 ;  /* 0x0004009c02007986 */ /* 0x000fe2000c10190c */
[----:B------:R-:W-:Y:S02]  /*1bb0*/  LEA.HI.X.SX32 R80, R74, RZ, 0x1, P2 ;  /* 0x000000ff4a507211 */ /* 0x000fe400010f0eff */
[----:B------:R-:W-:Y:S01]  /*1bc0*/  LEA R76, P3, R77, UR4, 0x2 ;  /* 0x000000044d4c7c11 */ /* 0x000fe2000f8610ff */
[----:B------:R-:W-:Y:S01]  /*1bd0*/  STG.E desc[UR12][R56.64+0x4], R157 ;  /* 0x0000049d38007986 */ /* 0x000fe2000c10190c */
[----:B------:R-:W-:-:S02]  /*1be0*/  LEA.HI.X.SX32 R82, R72, RZ, 0x1, P1 ;  /* 0x000000ff48527211 */ /* 0x000fc400008f0eff */
[----:B------:R-:W-:Y:S01]  /*1bf0*/  LEA R74, P2, R75, UR4, 0x2 ;  /* 0x000000044b4a7c11 */ /* 0x000fe2000f8410ff */
[----:B------:R-:W-:Y:S01]  /*1c00*/  STG.E desc[UR12][R56.64+0x200], R158 ;  /* 0x0002009e38007986 */ /* 0x000fe2000c10190c */
[----:B------:R-:W-:Y:S02]  /*1c10*/  LEA R72, P1, R73, UR4, 0x2 ;  /* 0x0000000449487c11 */ /* 0x000fe4000f8210ff */
[----:B------:R-:W-:Y:S01]  /*1c20*/  LEA.HI.X.SX32 R84, R70, RZ, 0x1, P0 ;  /* 0x000000ff46547211 */ /* 0x000fe200000f0eff */
[----:B------:R-:W-:Y:S01]  /*1c30*/  STG.E desc[UR12][R56.64+0x204], R159 ;  /* 0x0002049f38007986 */ /* 0x000fe2000c10190c */
        /* <DEDUP_REMOVED lines=15> */
[----:B------:R-:W-:Y:S02]  /*1d30*/  IADD3 R85, P3, PT, R79, R0, RZ ;  /* 0x000000004f557210 */ /* 0x000fe40007f7e0ff */
[----:B------:R-:W-:Y:S01]  /*1d40*/  LEA.HI.X.SX32 R166, R78, RZ, 0x1, P0 ;  /* 0x000000ff4ea67211 */ /* 0x000fe200000f0eff */
[----:B------:R-:W-:Y:S01]  /*1d50*/  STG.E desc[UR12][R56.64+0x224], R155 ;  /* 0x0002249b38007986 */ /* 0x000fe2000c10190c */
[----:B------:R-:W-:Y:S02]  /*1d60*/  LEA.HI.X.SX32 R164, R80, RZ, 0x1, P1 ;  /* 0x000000ff50a47211 */ /* 0x000fe400008f0eff */
[----:B------:R-:W-:Y:S01]  /*1d70*/  LEA R78, P0, R87, UR4, 0x2 ;  /* 0x00000004574e7c11 */ /* 0x000fe2000f8010ff */
[----:B------:R-:W-:Y:S01]  /*1d80*/  STG.E desc[UR12][R2.64+0x800], R148 ;  /* 0x0008009402007986 */ /* 0x000fe2000c10190c */
[----:B------:R-:W-:-:S02]  /*1d90*/  LEA.HI.X.SX32 R86, R82, RZ, 0x1, P2 ;  /* 0x000000ff52567211 */ /* 0x000fc400010f0eff */
[----:B------:R-:W-:Y:S01]  /*1da0*/  LEA R80, P1, R81, UR4, 0x2 ;  /* 0x0000000451507c11 */ /* 0x000fe2000f8210ff */
[----:B------:R-:W-:Y:S01]  /*1db0*/  STG.E desc[UR12][R58.64+0x4], R149 ;  /* 0x000004953a007986 */ /* 0x000fe2000c10190c */
[----:B------:R-:W-:Y:S02]  /*1dc0*/  LEA.HI.X.SX32 R0, R0, RZ, 0x1, P3 ;  /* 0x000000ff00007211 */ /* 0x000fe400018f0eff */
[----:B------:R-:W-:Y:S01]  /*1dd0*/  LEA R82, P2, R83, UR4, 0x2 ;  /* 0x0000000453527c11 */ /* 0x000fe2000f8410ff */
[----:B------:R-:W-:Y:S01]  /*1de0*/  STG.E desc[UR12][R58.64+0x200], R150 ;  /* 0x000200963a007986 */ /* 0x000fe2000c10190c */
[----:B------:R-:W-:Y:S02]  /*1df0*/  LEA R84, P3, R85, UR4, 0x2 ;  /* 0x0000000455547c11 */ /* 0x000fe4000f8610ff */
[----:B------:R-:W-:Y:S01]  /*1e00*/  LEA.HI.X R79, R87, UR5, R166, 0x2, P0 ;  /* 0x00000005574f7c11 */ /* 0x000fe200080f14a6 */
[----:B------:R-:W-:Y:S01]  /*1e10*/  STG.E desc[UR12][R58.64+0x204], R151 ;  /* 0x000204973a007986 */ /* 0x000fe2000c10190c */
[----:B------:R-:W-:-:S02]  /*1e20*/  LEA.HI.X R81, R81, UR5, R164, 0x2, P1 ;  /* 0x0000000551517c11 */ /* 0x000fc400088f14a4 */
[----:B------:R-:W-:Y:S01]  /*1e30*/  LEA.HI.X R83, R83, UR5, R86, 0x2, P2 ;  /* 0x0000000553537c11 */ /* 0x000fe200090f1456 */
[----:B------:R-:W-:Y:S01]  /*1e40*/  STG.E desc[UR12][R58.64+0x20], R144 ;  /* 0x000020903a007986 */ /* 0x000fe2000c10190c */
[----:B------:R-:W-:-:S03]  /*1e50*/  LEA.HI.X R85, R85, UR5, R0, 0x2, P3 ;  /* 0x0000000555557c11 */ /* 0x000fc600098f1400 */
[----:B------:R-:W-:Y:S04]  /*1e60*/  STG.E desc[UR12][R58.64+0x24], R145 ;  /* 0x000024913a007986 */ /* 0x000fe8000c10190c */
        /* <DEDUP_REMOVED lines=105> */
[----:B------:R-:W-:Y:S01]  /*2500*/  STG.E desc[UR12][R84.64+0x224], R55 ;  /* 0x0002243754007986 */ /* 0x000fe2000c10190c */
[----:B------:R-:W-:Y:S05]  /*2510*/  EXIT ;  /* 0x000000000000794d */ /* 0x000fea0003800000 */
.L_x_4:
[----:B------:R-:W-:-:S00]  /*2520*/  BRA `(.L_x_4) ;  /* 0xfffffffc00fc7947 */ /* 0x000fc0000383ffff */
[----:B------:R-:W-:-:S00]  /*2530*/  NOP ;  /* 0x0000000000007918 */ /* 0x000fc00000000000 */
        /* <DEDUP_REMOVED lines=12> */
.L_x_5:


//--------------------- .nv.shared.main_kernel0   --------------------------
	.section	.nv.shared.main_kernel0,"aw",@nobits
	.sectionflags	@""
.nv.shared.main_kernel0:
	.zero		21504


//--------------------- .nv.shared.reserved.0     --------------------------
	.section	.nv.shared.reserved.0,"aw",@nobits
	.weak		__nv_reservedSMEM_offset_0_alias
	.size		__nv_reservedSMEM_offset_0_alias, 0, 64
	.other		__nv_reservedSMEM_offset_0_alias,@"STO_CUDA_RESERVED_SHARED STV_DEFAULT"
__nv_reservedSMEM_offset_0_alias:
	.zero		0
	.zero		64


//--------------------- .nv.constant0.main_kernel0 --------------------------
	.section	.nv.constant0.main_kernel0,"a",@progbits
	.sectionflags	@""
	.align	4
.nv.constant0.main_kernel0:
	.zero		920


//--------------------- SYMBOLS --------------------------

	.type		.nv.reservedSmem.offset0,@object
	.size		.nv.reservedSmem.offset0,0x4
	.type		.nv.reservedSmem.cap,@object
	.size		.nv.reservedSmem.cap,0x4
